//
// Generated by NVIDIA NVVM Compiler
//
// Compiler Build ID: CL-36424714
// Cuda compilation tools, release 13.0, V13.0.88
// Based on NVVM 20.0.0
//

.version 9.0
.target sm_100
.address_size 64

	// .globl	_Z4cul1PfS_S_S_S_S_iif

.visible .entry _Z4cul1PfS_S_S_S_S_iif(
	.param .u64 .ptr .align 1 _Z4cul1PfS_S_S_S_S_iif_param_0,
	.param .u64 .ptr .align 1 _Z4cul1PfS_S_S_S_S_iif_param_1,
	.param .u64 .ptr .align 1 _Z4cul1PfS_S_S_S_S_iif_param_2,
	.param .u64 .ptr .align 1 _Z4cul1PfS_S_S_S_S_iif_param_3,
	.param .u64 .ptr .align 1 _Z4cul1PfS_S_S_S_S_iif_param_4,
	.param .u64 .ptr .align 1 _Z4cul1PfS_S_S_S_S_iif_param_5,
	.param .u32 _Z4cul1PfS_S_S_S_S_iif_param_6,
	.param .u32 _Z4cul1PfS_S_S_S_S_iif_param_7,
	.param .f32 _Z4cul1PfS_S_S_S_S_iif_param_8
)
{
	.reg .pred 	%p<11>;
	.reg .b32 	%r<29>;
	.reg .b32 	%f<22>;
	.reg .b64 	%rd<41>;

	ld.param.u64 	%rd7, [_Z4cul1PfS_S_S_S_S_iif_param_0];
	ld.param.u64 	%rd5, [_Z4cul1PfS_S_S_S_S_iif_param_2];
	ld.param.u64 	%rd6, [_Z4cul1PfS_S_S_S_S_iif_param_3];
	ld.param.u64 	%rd8, [_Z4cul1PfS_S_S_S_S_iif_param_4];
	ld.param.u64 	%rd9, [_Z4cul1PfS_S_S_S_S_iif_param_5];
	ld.param.u32 	%r4, [_Z4cul1PfS_S_S_S_S_iif_param_6];
	ld.param.u32 	%r5, [_Z4cul1PfS_S_S_S_S_iif_param_7];
	ld.param.f32 	%f1, [_Z4cul1PfS_S_S_S_S_iif_param_8];
	cvta.to.global.u64 	%rd1, %rd9;
	cvta.to.global.u64 	%rd2, %rd8;
	cvta.to.global.u64 	%rd3, %rd7;
	mov.u32 	%r1, %tid.x;
	mov.u32 	%r6, %ctaid.x;
	setp.eq.s32 	%p1, %r1, 0;
	mov.u32 	%r7, %nctaid.x;
	add.s32 	%r8, %r7, -1;
	setp.ge.u32 	%p2, %r6, %r8;
	or.pred  	%p3, %p1, %p2;
	@%p3 bra 	$L__BB0_2;
	ld.param.u64 	%rd40, [_Z4cul1PfS_S_S_S_S_iif_param_1];
	cvta.to.global.u64 	%rd10, %rd6;
	cvta.to.global.u64 	%rd11, %rd40;
	cvta.to.global.u64 	%rd12, %rd5;
	mul.lo.s32 	%r9, %r5, %r6;
	mul.lo.s32 	%r10, %r4, %r1;
	add.s32 	%r11, %r9, %r10;
	mul.wide.s32 	%rd13, %r11, 4;
	add.s64 	%rd14, %rd3, %rd13;
	ld.global.f32 	%f2, [%rd14];
	sub.s32 	%r12, %r10, %r4;
	add.s32 	%r13, %r9, %r12;
	mul.wide.s32 	%rd15, %r13, 4;
	add.s64 	%rd16, %rd3, %rd15;
	ld.global.f32 	%f3, [%rd16];
	sub.f32 	%f4, %f2, %f3;
	add.s64 	%rd17, %rd10, %rd13;
	ld.global.f32 	%f5, [%rd17];
	div.rn.f32 	%f6, %f4, %f5;
	div.rn.f32 	%f7, %f6, %f1;
	add.s64 	%rd18, %rd11, %rd13;
	ld.global.f32 	%f8, [%rd18];
	sub.f32 	%f9, %f8, %f7;
	st.global.f32 	[%rd18], %f9;
	mul.wide.s32 	%rd19, %r5, 4;
	add.s64 	%rd20, %rd14, %rd19;
	ld.global.f32 	%f10, [%rd20];
	ld.global.f32 	%f11, [%rd14];
	sub.f32 	%f12, %f10, %f11;
	ld.global.f32 	%f13, [%rd17];
	div.rn.f32 	%f14, %f12, %f13;
	div.rn.f32 	%f15, %f14, %f1;
	add.s64 	%rd21, %rd12, %rd13;
	ld.global.f32 	%f16, [%rd21];
	sub.f32 	%f17, %f16, %f15;
	st.global.f32 	[%rd21], %f17;
$L__BB0_2:
	setp.ne.s32 	%p4, %r6, 1;
	@%p4 bra 	$L__BB0_6;
	setp.eq.s32 	%p5, %r1, 0;
	mov.u32 	%r14, %ntid.x;
	setp.lt.u32 	%p6, %r14, 3;
	or.pred  	%p7, %p5, %p6;
	@%p7 bra 	$L__BB0_5;
	mad.lo.s32 	%r17, %r4, %r1, %r5;
	mul.wide.s32 	%rd24, %r17, 4;
	add.s64 	%rd25, %rd3, %rd24;
	ld.global.f32 	%f18, [%rd25];
	mul.wide.u32 	%rd26, %r1, 4;
	add.s64 	%rd27, %rd2, %rd26;
	st.global.f32 	[%rd27], %f18;
	bra.uni 	$L__BB0_6;
$L__BB0_5:
	mul.wide.u32 	%rd22, %r1, 4;
	add.s64 	%rd23, %rd2, %rd22;
	mov.b32 	%r16, 0;
	st.global.u32 	[%rd23], %r16;
$L__BB0_6:
	add.s32 	%r18, %r7, -2;
	setp.ne.s32 	%p8, %r6, %r18;
	@%p8 bra 	$L__BB0_8;
	mul.lo.s32 	%r19, %r4, %r1;
	mad.lo.s32 	%r20, %r5, %r6, %r19;
	mul.wide.s32 	%rd28, %r20, 4;
	add.s64 	%rd29, %rd3, %rd28;
	ld.global.f32 	%f19, [%rd29];
	mov.u32 	%r21, %ntid.x;
	add.s32 	%r22, %r21, %r1;
	mul.wide.u32 	%rd30, %r22, 4;
	add.s64 	%rd31, %rd2, %rd30;
	st.global.f32 	[%rd31], %f19;
$L__BB0_8:
	setp.ne.s32 	%p9, %r1, 1;
	@%p9 bra 	$L__BB0_10;
	mad.lo.s32 	%r23, %r5, %r6, %r4;
	mul.wide.s32 	%rd32, %r23, 4;
	add.s64 	%rd33, %rd3, %rd32;
	ld.global.f32 	%f20, [%rd33];
	mul.wide.u32 	%rd34, %r6, 4;
	add.s64 	%rd35, %rd1, %rd34;
	st.global.f32 	[%rd35], %f20;
$L__BB0_10:
	mov.u32 	%r24, %ntid.x;
	add.s32 	%r25, %r24, -2;
	setp.ne.s32 	%p10, %r1, %r25;
	@%p10 bra 	$L__BB0_12;
	mul.lo.s32 	%r26, %r4, %r1;
	mad.lo.s32 	%r27, %r5, %r6, %r26;
	mul.wide.s32 	%rd36, %r27, 4;
	add.s64 	%rd37, %rd3, %rd36;
	ld.global.f32 	%f21, [%rd37];
	add.s32 	%r28, %r7, %r6;
	mul.wide.u32 	%rd38, %r28, 4;
	add.s64 	%rd39, %rd1, %rd38;
	st.global.f32 	[%rd39], %f21;
$L__BB0_12:
	ret;

}
	// .globl	_Z4cul2PfS_S_S_S_S_iif
.visible .entry _Z4cul2PfS_S_S_S_S_iif(
	.param .u64 .ptr .align 1 _Z4cul2PfS_S_S_S_S_iif_param_0,
	.param .u64 .ptr .align 1 _Z4cul2PfS_S_S_S_S_iif_param_1,
	.param .u64 .ptr .align 1 _Z4cul2PfS_S_S_S_S_iif_param_2,
	.param .u64 .ptr .align 1 _Z4cul2PfS_S_S_S_S_iif_param_3,
	.param .u64 .ptr .align 1 _Z4cul2PfS_S_S_S_S_iif_param_4,
	.param .u64 .ptr .align 1 _Z4cul2PfS_S_S_S_S_iif_param_5,
	.param .u32 _Z4cul2PfS_S_S_S_S_iif_param_6,
	.param .u32 _Z4cul2PfS_S_S_S_S_iif_param_7,
	.param .f32 _Z4cul2PfS_S_S_S_S_iif_param_8
)
{
	.reg .pred 	%p<12>;
	.reg .b32 	%r<46>;
	.reg .b32 	%f<75>;
	.reg .b64 	%rd<70>;
	.reg .b64 	%fd<33>;

	ld.param.u64 	%rd7, [_Z4cul2PfS_S_S_S_S_iif_param_0];
	ld.param.u64 	%rd8, [_Z4cul2PfS_S_S_S_S_iif_param_1];
	ld.param.u64 	%rd9, [_Z4cul2PfS_S_S_S_S_iif_param_2];
	ld.param.u64 	%rd10, [_Z4cul2PfS_S_S_S_S_iif_param_3];
	ld.param.u64 	%rd11, [_Z4cul2PfS_S_S_S_S_iif_param_4];
	ld.param.u64 	%rd6, [_Z4cul2PfS_S_S_S_S_iif_param_5];
	ld.param.u32 	%r7, [_Z4cul2PfS_S_S_S_S_iif_param_6];
	ld.param.u32 	%r8, [_Z4cul2PfS_S_S_S_S_iif_param_7];
	ld.param.f32 	%f1, [_Z4cul2PfS_S_S_S_S_iif_param_8];
	cvta.to.global.u64 	%rd1, %rd7;
	cvta.to.global.u64 	%rd2, %rd10;
	cvta.to.global.u64 	%rd3, %rd9;
	cvta.to.global.u64 	%rd4, %rd8;
	cvta.to.global.u64 	%rd5, %rd11;
	mov.u32 	%r1, %tid.x;
	mov.u32 	%r2, %ctaid.x;
	setp.ne.s32 	%p1, %r2, 0;
	@%p1 bra 	$L__BB1_2;
	mul.wide.u32 	%rd12, %r1, 4;
	add.s64 	%rd13, %rd5, %rd12;
	ld.global.f32 	%f2, [%rd13];
	mul.lo.s32 	%r9, %r7, %r1;
	add.s32 	%r10, %r9, %r7;
	add.s32 	%r11, %r8, %r10;
	mul.wide.s32 	%rd14, %r11, 4;
	add.s64 	%rd15, %rd4, %rd14;
	ld.global.f32 	%f3, [%rd15];
	add.s32 	%r12, %r8, %r9;
	mul.wide.s32 	%rd16, %r12, 4;
	add.s64 	%rd17, %rd4, %rd16;
	ld.global.f32 	%f4, [%rd17];
	sub.f32 	%f5, %f3, %f4;
	add.s64 	%rd18, %rd3, %rd16;
	ld.global.f32 	%f6, [%rd18];
	add.f32 	%f7, %f5, %f6;
	mul.wide.s32 	%rd19, %r9, 4;
	add.s64 	%rd20, %rd3, %rd19;
	ld.global.f32 	%f8, [%rd20];
	sub.f32 	%f9, %f7, %f8;
	add.s64 	%rd21, %rd2, %rd19;
	ld.global.f32 	%f10, [%rd21];
	mul.f32 	%f11, %f9, %f10;
	div.rn.f32 	%f12, %f11, %f1;
	sub.f32 	%f13, %f2, %f12;
	cvt.f64.f32 	%fd1, %f2;
	cvt.f64.f32 	%fd2, %f1;
	mov.f64 	%fd3, 0d3FF0000000000000;
	sub.f64 	%fd4, %fd3, %fd2;
	add.f64 	%fd5, %fd2, 0d3FF0000000000000;
	div.rn.f64 	%fd6, %fd4, %fd5;
	add.s64 	%rd22, %rd1, %rd19;
	ld.global.f32 	%f14, [%rd22];
	sub.f32 	%f15, %f13, %f14;
	cvt.f64.f32 	%fd7, %f15;
	fma.rn.f64 	%fd8, %fd6, %fd7, %fd1;
	cvt.rn.f32.f64 	%f16, %fd8;
	st.global.f32 	[%rd22], %f16;
$L__BB1_2:
	mov.u32 	%r3, %nctaid.x;
	add.s32 	%r4, %r3, -1;
	setp.ne.s32 	%p2, %r2, %r4;
	@%p2 bra 	$L__BB1_4;
	mov.u32 	%r13, %ntid.x;
	add.s32 	%r14, %r13, %r1;
	mul.wide.u32 	%rd23, %r14, 4;
	add.s64 	%rd24, %rd5, %rd23;
	ld.global.f32 	%f17, [%rd24];
	add.s32 	%r15, %r2, -1;
	mul.lo.s32 	%r16, %r8, %r15;
	mul.lo.s32 	%r17, %r7, %r1;
	add.s32 	%r18, %r17, %r7;
	add.s32 	%r19, %r16, %r18;
	mul.wide.s32 	%rd25, %r19, 4;
	add.s64 	%rd26, %rd4, %rd25;
	ld.global.f32 	%f18, [%rd26];
	add.s32 	%r20, %r16, %r17;
	mul.wide.s32 	%rd27, %r20, 4;
	add.s64 	%rd28, %rd4, %rd27;
	ld.global.f32 	%f19, [%rd28];
	sub.f32 	%f20, %f18, %f19;
	add.s64 	%rd29, %rd3, %rd27;
	ld.global.f32 	%f21, [%rd29];
	add.f32 	%f22, %f20, %f21;
	sub.s32 	%r21, %r16, %r8;
	add.s32 	%r22, %r21, %r17;
	mul.wide.s32 	%rd30, %r22, 4;
	add.s64 	%rd31, %rd3, %rd30;
	ld.global.f32 	%f23, [%rd31];
	sub.f32 	%f24, %f22, %f23;
	add.s32 	%r23, %r20, %r8;
	mul.wide.s32 	%rd32, %r23, 4;
	add.s64 	%rd33, %rd2, %rd32;
	ld.global.f32 	%f25, [%rd33];
	mul.f32 	%f26, %f24, %f25;
	div.rn.f32 	%f27, %f26, %f1;
	sub.f32 	%f28, %f17, %f27;
	cvt.f64.f32 	%fd9, %f17;
	cvt.f64.f32 	%fd10, %f1;
	mov.f64 	%fd11, 0d3FF0000000000000;
	sub.f64 	%fd12, %fd11, %fd10;
	add.f64 	%fd13, %fd10, 0d3FF0000000000000;
	div.rn.f64 	%fd14, %fd12, %fd13;
	add.s64 	%rd34, %rd1, %rd32;
	ld.global.f32 	%f29, [%rd34];
	sub.f32 	%f30, %f28, %f29;
	cvt.f64.f32 	%fd15, %f30;
	fma.rn.f64 	%fd16, %fd14, %fd15, %fd9;
	cvt.rn.f32.f64 	%f31, %fd16;
	st.global.f32 	[%rd34], %f31;
$L__BB1_4:
	setp.ne.s32 	%p3, %r1, 0;
	@%p3 bra 	$L__BB1_6;
	cvta.to.global.u64 	%rd35, %rd6;
	mul.wide.u32 	%rd36, %r2, 4;
	add.s64 	%rd37, %rd35, %rd36;
	ld.global.f32 	%f32, [%rd37];
	mul.lo.s32 	%r24, %r8, %r2;
	shl.b32 	%r25, %r7, 1;
	add.s32 	%r26, %r24, %r25;
	mul.wide.s32 	%rd38, %r26, 4;
	add.s64 	%rd39, %rd4, %rd38;
	ld.global.f32 	%f33, [%rd39];
	sub.s32 	%r27, %r26, %r7;
	mul.wide.s32 	%rd40, %r27, 4;
	add.s64 	%rd41, %rd4, %rd40;
	ld.global.f32 	%f34, [%rd41];
	sub.f32 	%f35, %f33, %f34;
	add.s64 	%rd42, %rd3, %rd40;
	ld.global.f32 	%f36, [%rd42];
	add.f32 	%f37, %f35, %f36;
	sub.s32 	%r28, %r24, %r8;
	add.s32 	%r29, %r28, %r7;
	mul.wide.s32 	%rd43, %r29, 4;
	add.s64 	%rd44, %rd3, %rd43;
	ld.global.f32 	%f38, [%rd44];
	sub.f32 	%f39, %f37, %f38;
	mul.wide.s32 	%rd45, %r24, 4;
	add.s64 	%rd46, %rd2, %rd45;
	ld.global.f32 	%f40, [%rd46];
	mul.f32 	%f41, %f39, %f40;
	div.rn.f32 	%f42, %f41, %f1;
	sub.f32 	%f43, %f32, %f42;
	cvt.f64.f32 	%fd17, %f32;
	cvt.f64.f32 	%fd18, %f1;
	mov.f64 	%fd19, 0d3FF0000000000000;
	sub.f64 	%fd20, %fd19, %fd18;
	add.f64 	%fd21, %fd18, 0d3FF0000000000000;
	div.rn.f64 	%fd22, %fd20, %fd21;
	add.s64 	%rd47, %rd1, %rd45;
	ld.global.f32 	%f44, [%rd47];
	sub.f32 	%f45, %f43, %f44;
	cvt.f64.f32 	%fd23, %f45;
	fma.rn.f64 	%fd24, %fd22, %fd23, %fd17;
	cvt.rn.f32.f64 	%f46, %fd24;
	st.global.f32 	[%rd47], %f46;
$L__BB1_6:
	mov.u32 	%r5, %ntid.x;
	add.s32 	%r6, %r5, -1;
	setp.ne.s32 	%p4, %r1, %r6;
	@%p4 bra 	$L__BB1_8;
	add.s32 	%r30, %r3, %r2;
	mul.wide.u32 	%rd48, %r30, 4;
	add.s64 	%rd49, %rd5, %rd48;
	ld.global.f32 	%f47, [%rd49];
	mul.lo.s32 	%r31, %r8, %r2;
	mul.lo.s32 	%r32, %r7, %r1;
	add.s32 	%r33, %r31, %r32;
	mul.wide.s32 	%rd50, %r33, 4;
	add.s64 	%rd51, %rd4, %rd50;
	ld.global.f32 	%f48, [%rd51];
	sub.s32 	%r34, %r32, %r7;
	add.s32 	%r35, %r31, %r34;
	mul.wide.s32 	%rd52, %r35, 4;
	add.s64 	%rd53, %rd4, %rd52;
	ld.global.f32 	%f49, [%rd53];
	sub.f32 	%f50, %f48, %f49;
	add.s64 	%rd54, %rd3, %rd52;
	ld.global.f32 	%f51, [%rd54];
	add.f32 	%f52, %f50, %f51;
	sub.s32 	%r36, %r31, %r8;
	add.s32 	%r37, %r36, %r34;
	mul.wide.s32 	%rd55, %r37, 4;
	add.s64 	%rd56, %rd3, %rd55;
	ld.global.f32 	%f53, [%rd56];
	sub.f32 	%f54, %f52, %f53;
	add.s64 	%rd57, %rd2, %rd50;
	ld.global.f32 	%f55, [%rd57];
	mul.f32 	%f56, %f54, %f55;
	div.rn.f32 	%f57, %f56, %f1;
	sub.f32 	%f58, %f47, %f57;
	add.s32 	%r38, %r5, %r2;
	mul.wide.u32 	%rd58, %r38, 4;
	add.s64 	%rd59, %rd5, %rd58;
	ld.global.f32 	%f59, [%rd59];
	cvt.f64.f32 	%fd25, %f59;
	cvt.f64.f32 	%fd26, %f1;
	mov.f64 	%fd27, 0d3FF0000000000000;
	sub.f64 	%fd28, %fd27, %fd26;
	add.f64 	%fd29, %fd26, 0d3FF0000000000000;
	div.rn.f64 	%fd30, %fd28, %fd29;
	add.s64 	%rd60, %rd1, %rd50;
	ld.global.f32 	%f60, [%rd60];
	sub.f32 	%f61, %f58, %f60;
	cvt.f64.f32 	%fd31, %f61;
	fma.rn.f64 	%fd32, %fd30, %fd31, %fd25;
	cvt.rn.f32.f64 	%f62, %fd32;
	st.global.f32 	[%rd60], %f62;
$L__BB1_8:
	setp.ge.u32 	%p5, %r1, %r6;
	setp.eq.s32 	%p6, %r1, 0;
	setp.eq.s32 	%p7, %r2, 0;
	or.pred  	%p8, %p6, %p7;
	or.pred  	%p9, %p8, %p5;
	setp.ge.u32 	%p10, %r2, %r4;
	or.pred  	%p11, %p10, %p9;
	@%p11 bra 	$L__BB1_10;
	mul.lo.s32 	%r39, %r8, %r2;
	mul.lo.s32 	%r40, %r7, %r1;
	add.s32 	%r41, %r40, %r7;
	add.s32 	%r42, %r39, %r41;
	mul.wide.s32 	%rd61, %r42, 4;
	add.s64 	%rd62, %rd4, %rd61;
	ld.global.f32 	%f63, [%rd62];
	add.s32 	%r43, %r39, %r40;
	mul.wide.s32 	%rd63, %r43, 4;
	add.s64 	%rd64, %rd4, %rd63;
	ld.global.f32 	%f64, [%rd64];
	sub.f32 	%f65, %f63, %f64;
	add.s64 	%rd65, %rd3, %rd63;
	ld.global.f32 	%f66, [%rd65];
	add.f32 	%f67, %f65, %f66;
	sub.s32 	%r44, %r39, %r8;
	add.s32 	%r45, %r44, %r40;
	mul.wide.s32 	%rd66, %r45, 4;
	add.s64 	%rd67, %rd3, %rd66;
	ld.global.f32 	%f68, [%rd67];
	sub.f32 	%f69, %f67, %f68;
	add.s64 	%rd68, %rd2, %rd63;
	ld.global.f32 	%f70, [%rd68];
	mul.f32 	%f71, %f69, %f70;
	div.rn.f32 	%f72, %f71, %f1;
	add.s64 	%rd69, %rd1, %rd63;
	ld.global.f32 	%f73, [%rd69];
	sub.f32 	%f74, %f73, %f72;
	st.global.f32 	[%rd69], %f74;
$L__BB1_10:
	ret;

}


// ===== COMPILED SASS (sm_100) =====

	.target	sm_100

	.elftype	@"ET_EXEC"


//--------------------- .note.nv.tkinfo           --------------------------
	.section	.note.nv.tkinfo,"",@"SHT_NOTE"
	.sectionflags	@"SHF_NOTE_NV_TKINFO"
	.tkinfo
        /*0018*/ 	.word	0x00000002
        /*0030*/ 	.string	""
        /*0030*/ 	.string	"ptxas"
        /*0030*/ 	.string	"Cuda compilation tools, release 13.0, V13.0.88"
        /*0030*/ 	.string	"Build cuda_13.0.r13.0/compiler.36424714_0"
        /*0030*/ 	.string	"-arch sm_100 -m 64 "



//--------------------- .note.nv.cuinfo           --------------------------
	.section	.note.nv.cuinfo,"",@"SHT_NOTE"
	.sectionflags	@"SHF_NOTE_NV_CUINFO"
        /*0018*/ 	.short	0x0002
        /*001a*/ 	.short	0x0064
        /*001c*/ 	.short	0x0082
	.zero		2


//--------------------- .nv.info                  --------------------------
	.section	.nv.info,"",@"SHT_CUDA_INFO"
	.align	4


	//----- nvinfo : EIATTR_REGCOUNT
	.align		4
        /*0000*/ 	.byte	0x04, 0x2f
        /*0002*/ 	.short	(.L_1 - .L_0)
	.align		4
.L_0:
        /*0004*/ 	.word	index@(_Z4cul1PfS_S_S_S_S_iif)
        /*0008*/ 	.word	0x00000015


	//----- nvinfo : EIATTR_FRAME_SIZE
	.align		4
.L_1:
        /*000c*/ 	.byte	0x04, 0x11
        /*000e*/ 	.short	(.L_3 - .L_2)
	.align		4
.L_2:
        /*0010*/ 	.word	index@($__internal_2_$__cuda_sm3x_div_rn_noftz_f32_slowpath)
        /*0014*/ 	.word	0x00000000


	//----- nvinfo : EIATTR_FRAME_SIZE
	.align		4
.L_3:
        /*0018*/ 	.byte	0x04, 0x11
        /*001a*/ 	.short	(.L_5 - .L_4)
	.align		4
.L_4:
        /*001c*/ 	.word	index@(_Z4cul1PfS_S_S_S_S_iif)
        /*0020*/ 	.word	0x00000000


	//----- nvinfo : EIATTR_REGCOUNT
	.align		4
.L_5:
        /*0024*/ 	.byte	0x04, 0x2f
        /*0026*/ 	.short	(.L_7 - .L_6)
	.align		4
.L_6:
        /*0028*/ 	.word	index@(_Z4cul2PfS_S_S_S_S_iif)
        /*002c*/ 	.word	0x0000001e


	//----- nvinfo : EIATTR_FRAME_SIZE
	.align		4
.L_7:
        /*0030*/ 	.byte	0x04, 0x11
        /*0032*/ 	.short	(.L_9 - .L_8)
	.align		4
.L_8:
        /*0034*/ 	.word	index@($__internal_1_$__cuda_sm3x_div_rn_noftz_f32_slowpath)
        /*0038*/ 	.word	0x00000000


	//----- nvinfo : EIATTR_FRAME_SIZE
	.align		4
.L_9:
        /*003c*/ 	.byte	0x04, 0x11
        /*003e*/ 	.short	(.L_11 - .L_10)
	.align		4
.L_10:
        /*0040*/ 	.word	index@($__internal_0_$__cuda_sm20_div_rn_f64_full)
        /*0044*/ 	.word	0x00000000


	//----- nvinfo : EIATTR_FRAME_SIZE
	.align		4
.L_11:
        /*0048*/ 	.byte	0x04, 0x11
        /*004a*/ 	.short	(.L_13 - .L_12)
	.align		4
.L_12:
        /*004c*/ 	.word	index@(_Z4cul2PfS_S_S_S_S_iif)
        /*0050*/ 	.word	0x00000000


	//----- nvinfo : EIATTR_MIN_STACK_SIZE
	.align		4
.L_13:
        /*0054*/ 	.byte	0x04, 0x12
        /*0056*/ 	.short	(.L_15 - .L_14)
	.align		4
.L_14:
        /*0058*/ 	.word	index@(_Z4cul2PfS_S_S_S_S_iif)
        /*005c*/ 	.word	0x00000000


	//----- nvinfo : EIATTR_MIN_STACK_SIZE
	.align		4
.L_15:
        /*0060*/ 	.byte	0x04, 0x12
        /*0062*/ 	.short	(.L_17 - .L_16)
	.align		4
.L_16:
        /*0064*/ 	.word	index@(_Z4cul1PfS_S_S_S_S_iif)
        /*0068*/ 	.word	0x00000000
.L_17:


//--------------------- .nv.compat                --------------------------
	.section	.nv.compat,"",@"SHT_CUDA_COMPAT_INFO"
	.align	4
        /*0000*/ 	.byte	0x02, 0x09, 0x00, 0x00, 0x02, 0x02, 0x01, 0x00, 0x02, 0x05, 0x05, 0x00, 0x03, 0x07, 0x01, 0x01
        /*0010*/ 	.byte	0x02, 0x03, 0x00, 0x00, 0x02, 0x06, 0x01, 0x00, 0x04, 0x0b, 0x08, 0x00, 0x01, 0x00, 0x00, 0x00
        /*0020*/ 	.byte	0x00, 0x00, 0x00, 0x00


//--------------------- .nv.info._Z4cul2PfS_S_S_S_S_iif --------------------------
	.section	.nv.info._Z4cul2PfS_S_S_S_S_iif,"",@"SHT_CUDA_INFO"
	.sectionflags	@""
	.align	4


	//----- nvinfo : EIATTR_CUDA_API_VERSION
	.align		4
        /*0000*/ 	.byte	0x04, 0x37
        /*0002*/ 	.short	(.L_19 - .L_18)
.L_18:
        /*0004*/ 	.word	0x00000082


	//----- nvinfo : EIATTR_KPARAM_INFO
	.align		4
.L_19:
        /*0008*/ 	.byte	0x04, 0x17
        /*000a*/ 	.short	(.L_21 - .L_20)
.L_20:
        /*000c*/ 	.word	0x00000000
        /*0010*/ 	.short	0x0008
        /*0012*/ 	.short	0x0038
        /*0014*/ 	.byte	0x00, 0xf0, 0x11, 0x00


	//----- nvinfo : EIATTR_KPARAM_INFO
	.align		4
.L_21:
        /*0018*/ 	.byte	0x04, 0x17
        /*001a*/ 	.short	(.L_23 - .L_22)
.L_22:
        /*001c*/ 	.word	0x00000000
        /*0020*/ 	.short	0x0007
        /*0022*/ 	.short	0x0034
        /*0024*/ 	.byte	0x00, 0xf0, 0x11, 0x00


	//----- nvinfo : EIATTR_KPARAM_INFO
	.align		4
.L_23:
        /*0028*/ 	.byte	0x04, 0x17
        /*002a*/ 	.short	(.L_25 - .L_24)
.L_24:
        /*002c*/ 	.word	0x00000000
        /*0030*/ 	.short	0x0006
        /*0032*/ 	.short	0x0030
        /*0034*/ 	.byte	0x00, 0xf0, 0x11, 0x00


	//----- nvinfo : EIATTR_KPARAM_INFO
	.align		4
.L_25:
        /*0038*/ 	.byte	0x04, 0x17
        /*003a*/ 	.short	(.L_27 - .L_26)
.L_26:
        /*003c*/ 	.word	0x00000000
        /*0040*/ 	.short	0x0005
        /*0042*/ 	.short	0x0028
        /*0044*/ 	.byte	0x00, 0xf5, 0x21, 0x00


	//----- nvinfo : EIATTR_KPARAM_INFO
	.align		4
.L_27:
        /*0048*/ 	.byte	0x04, 0x17
        /*004a*/ 	.short	(.L_29 - .L_28)
.L_28:
        /*004c*/ 	.word	0x00000000
        /*0050*/ 	.short	0x0004
        /*0052*/ 	.short	0x0020
        /*0054*/ 	.byte	0x00, 0xf5, 0x21, 0x00


	//----- nvinfo : EIATTR_KPARAM_INFO
	.align		4
.L_29:
        /*0058*/ 	.byte	0x04, 0x17
        /*005a*/ 	.short	(.L_31 - .L_30)
.L_30:
        /*005c*/ 	.word	0x00000000
        /*0060*/ 	.short	0x0003
        /*0062*/ 	.short	0x0018
        /*0064*/ 	.byte	0x00, 0xf5, 0x21, 0x00


	//----- nvinfo : EIATTR_KPARAM_INFO
	.align		4
.L_31:
        /*0068*/ 	.byte	0x04, 0x17
        /*006a*/ 	.short	(.L_33 - .L_32)
.L_32:
        /*006c*/ 	.word	0x00000000
        /*0070*/ 	.short	0x0002
        /*0072*/ 	.short	0x0010
        /*0074*/ 	.byte	0x00, 0xf5, 0x21, 0x00


	//----- nvinfo : EIATTR_KPARAM_INFO
	.align		4
.L_33:
        /*0078*/ 	.byte	0x04, 0x17
        /*007a*/ 	.short	(.L_35 - .L_34)
.L_34:
        /*007c*/ 	.word	0x00000000
        /*0080*/ 	.short	0x0001
        /*0082*/ 	.short	0x0008
        /*0084*/ 	.byte	0x00, 0xf5, 0x21, 0x00


	//----- nvinfo : EIATTR_KPARAM_INFO
	.align		4
.L_35:
        /*0088*/ 	.byte	0x04, 0x17
        /*008a*/ 	.short	(.L_37 - .L_36)
.L_36:
        /*008c*/ 	.word	0x00000000
        /*0090*/ 	.short	0x0000
        /*0092*/ 	.short	0x0000
        /*0094*/ 	.byte	0x00, 0xf5, 0x21, 0x00


	//----- nvinfo : EIATTR_SPARSE_MMA_MASK
	.align		4
.L_37:
        /*0098*/ 	.byte	0x03, 0x50
        /*009a*/ 	.short	0x0000


	//----- nvinfo : EIATTR_MAXREG_COUNT
	.align		4
        /*009c*/ 	.byte	0x03, 0x1b
        /*009e*/ 	.short	0x00ff


	//----- nvinfo : EIATTR_MERCURY_ISA_VERSION
	.align		4
        /*00a0*/ 	.byte	0x03, 0x5f
        /*00a2*/ 	.short	0x0101


	//----- nvinfo : EIATTR_VRC_CTA_INIT_COUNT
	.align		4
        /*00a4*/ 	.byte	0x02, 0x4a
	.zero		1
	.zero		1


	//----- nvinfo : EIATTR_EXIT_INSTR_OFFSETS
	.align		4
        /*00a8*/ 	.byte	0x04, 0x1c
        /*00aa*/ 	.short	(.L_39 - .L_38)


	//   ....[0]....
.L_38:
        /*00ac*/ 	.word	0x000013f0


	//   ....[1]....
        /*00b0*/ 	.word	0x000016c0


	//----- nvinfo : EIATTR_CRS_STACK_SIZE
	.align		4
.L_39:
        /*00b4*/ 	.byte	0x04, 0x1e
        /*00b6*/ 	.short	(.L_41 - .L_40)
.L_40:
        /*00b8*/ 	.word	0x00000000


	//----- nvinfo : EIATTR_CBANK_PARAM_SIZE
	.align		4
.L_41:
        /*00bc*/ 	.byte	0x03, 0x19
        /*00be*/ 	.short	0x003c


	//----- nvinfo : EIATTR_PARAM_CBANK
	.align		4
        /*00c0*/ 	.byte	0x04, 0x0a
        /*00c2*/ 	.short	(.L_43 - .L_42)
	.align		4
.L_42:
        /*00c4*/ 	.word	index@(.nv.constant0._Z4cul2PfS_S_S_S_S_iif)
        /*00c8*/ 	.short	0x0380
        /*00ca*/ 	.short	0x003c


	//----- nvinfo : EIATTR_SW_WAR
	.align		4
.L_43:
        /*00cc*/ 	.byte	0x04, 0x36
        /*00ce*/ 	.short	(.L_45 - .L_44)
.L_44:
        /*00d0*/ 	.word	0x00000008
.L_45:


//--------------------- .nv.info._Z4cul1PfS_S_S_S_S_iif --------------------------
	.section	.nv.info._Z4cul1PfS_S_S_S_S_iif,"",@"SHT_CUDA_INFO"
	.sectionflags	@""
	.align	4


	//----- nvinfo : EIATTR_CUDA_API_VERSION
	.align		4
        /*0000*/ 	.byte	0x04, 0x37
        /*0002*/ 	.short	(.L_47 - .L_46)
.L_46:
        /*0004*/ 	.word	0x00000082


	//----- nvinfo : EIATTR_KPARAM_INFO
	.align		4
.L_47:
        /*0008*/ 	.byte	0x04, 0x17
        /*000a*/ 	.short	(.L_49 - .L_48)
.L_48:
        /*000c*/ 	.word	0x00000000
        /*0010*/ 	.short	0x0008
        /*0012*/ 	.short	0x0038
        /*0014*/ 	.byte	0x00, 0xf0, 0x11, 0x00


	//----- nvinfo : EIATTR_KPARAM_INFO
	.align		4
.L_49:
        /*0018*/ 	.byte	0x04, 0x17
        /*001a*/ 	.short	(.L_51 - .L_50)
.L_50:
        /*001c*/ 	.word	0x00000000
        /*0020*/ 	.short	0x0007
        /*0022*/ 	.short	0x0034
        /*0024*/ 	.byte	0x00, 0xf0, 0x11, 0x00


	//----- nvinfo : EIATTR_KPARAM_INFO
	.align		4
.L_51:
        /*0028*/ 	.byte	0x04, 0x17
        /*002a*/ 	.short	(.L_53 - .L_52)
.L_52:
        /*002c*/ 	.word	0x00000000
        /*0030*/ 	.short	0x0006
        /*0032*/ 	.short	0x0030
        /*0034*/ 	.byte	0x00, 0xf0, 0x11, 0x00


	//----- nvinfo : EIATTR_KPARAM_INFO
	.align		4
.L_53:
        /*0038*/ 	.byte	0x04, 0x17
        /*003a*/ 	.short	(.L_55 - .L_54)
.L_54:
        /*003c*/ 	.word	0x00000000
        /*0040*/ 	.short	0x0005
        /*0042*/ 	.short	0x0028
        /*0044*/ 	.byte	0x00, 0xf5, 0x21, 0x00


	//----- nvinfo : EIATTR_KPARAM_INFO
	.align		4
.L_55:
        /*0048*/ 	.byte	0x04, 0x17
        /*004a*/ 	.short	(.L_57 - .L_56)
.L_56:
        /*004c*/ 	.word	0x00000000
        /*0050*/ 	.short	0x0004
        /*0052*/ 	.short	0x0020
        /*0054*/ 	.byte	0x00, 0xf5, 0x21, 0x00


	//----- nvinfo : EIATTR_KPARAM_INFO
	.align		4
.L_57:
        /*0058*/ 	.byte	0x04, 0x17
        /*005a*/ 	.short	(.L_59 - .L_58)
.L_58:
        /*005c*/ 	.word	0x00000000
        /*0060*/ 	.short	0x0003
        /*0062*/ 	.short	0x0018
        /*0064*/ 	.byte	0x00, 0xf5, 0x21, 0x00


	//----- nvinfo : EIATTR_KPARAM_INFO
	.align		4
.L_59:
        /*0068*/ 	.byte	0x04, 0x17
        /*006a*/ 	.short	(.L_61 - .L_60)
.L_60:
        /*006c*/ 	.word	0x00000000
        /*0070*/ 	.short	0x0002
        /*0072*/ 	.short	0x0010
        /*0074*/ 	.byte	0x00, 0xf5, 0x21, 0x00


	//----- nvinfo : EIATTR_KPARAM_INFO
	.align		4
.L_61:
        /*0078*/ 	.byte	0x04, 0x17
        /*007a*/ 	.short	(.L_63 - .L_62)
.L_62:
        /*007c*/ 	.word	0x00000000
        /*0080*/ 	.short	0x0001
        /*0082*/ 	.short	0x0008
        /*0084*/ 	.byte	0x00, 0xf5, 0x21, 0x00


	//----- nvinfo : EIATTR_KPARAM_INFO
	.align		4
.L_63:
        /*0088*/ 	.byte	0x04, 0x17
        /*008a*/ 	.short	(.L_65 - .L_64)
.L_64:
        /*008c*/ 	.word	0x00000000
        /*0090*/ 	.short	0x0000
        /*0092*/ 	.short	0x0000
        /*0094*/ 	.byte	0x00, 0xf5, 0x21, 0x00


	//----- nvinfo : EIATTR_SPARSE_MMA_MASK
	.align		4
.L_65:
        /*0098*/ 	.byte	0x03, 0x50
        /*009a*/ 	.short	0x0000


	//----- nvinfo : EIATTR_MAXREG_COUNT
	.align		4
        /*009c*/ 	.byte	0x03, 0x1b
        /*009e*/ 	.short	0x00ff


	//----- nvinfo : EIATTR_MERCURY_ISA_VERSION
	.align		4
        /*00a0*/ 	.byte	0x03, 0x5f
        /*00a2*/ 	.short	0x0101


	//----- nvinfo : EIATTR_VRC_CTA_INIT_COUNT
	.align		4
        /*00a4*/ 	.byte	0x02, 0x4a
	.zero		1
	.zero		1


	//----- nvinfo : EIATTR_EXIT_INSTR_OFFSETS
	.align		4
        /*00a8*/ 	.byte	0x04, 0x1c
        /*00aa*/ 	.short	(.L_67 - .L_66)


	//   ....[0]....
.L_66:
        /*00ac*/ 	.word	0x00000920


	//   ....[1]....
        /*00b0*/ 	.word	0x000009d0


	//----- nvinfo : EIATTR_CRS_STACK_SIZE
	.align		4
.L_67:
        /*00b4*/ 	.byte	0x04, 0x1e
        /*00b6*/ 	.short	(.L_69 - .L_68)
.L_68:
        /*00b8*/ 	.word	0x00000000


	//----- nvinfo : EIATTR_CBANK_PARAM_SIZE
	.align		4
.L_69:
        /*00bc*/ 	.byte	0x03, 0x19
        /*00be*/ 	.short	0x003c


	//----- nvinfo : EIATTR_PARAM_CBANK
	.align		4
        /*00c0*/ 	.byte	0x04, 0x0a
        /*00c2*/ 	.short	(.L_71 - .L_70)
	.align		4
.L_70:
        /*00c4*/ 	.word	index@(.nv.constant0._Z4cul1PfS_S_S_S_S_iif)
        /*00c8*/ 	.short	0x0380
        /*00ca*/ 	.short	0x003c


	//----- nvinfo : EIATTR_SW_WAR
	.align		4
.L_71:
        /*00cc*/ 	.byte	0x04, 0x36
        /*00ce*/ 	.short	(.L_73 - .L_72)
.L_72:
        /*00d0*/ 	.word	0x00000008
.L_73:


//--------------------- .nv.callgraph             --------------------------
	.section	.nv.callgraph,"",@"SHT_CUDA_CALLGRAPH"
	.align	4
	.sectionentsize	8
	.align		4
        /*0000*/ 	.word	0x00000000
	.align		4
        /*0004*/ 	.word	0xffffffff
	.align		4
        /*0008*/ 	.word	0x00000000
	.align		4
        /*000c*/ 	.word	0xfffffffe
	.align		4
        /*0010*/ 	.word	0x00000000
	.align		4
        /*0014*/ 	.word	0xfffffffd
	.align		4
        /*0018*/ 	.word	0x00000000
	.align		4
        /*001c*/ 	.word	0xfffffffc


//--------------------- .text._Z4cul2PfS_S_S_S_S_iif --------------------------
	.section	.text._Z4cul2PfS_S_S_S_S_iif,"ax",@progbits
	.align	128
        .global         _Z4cul2PfS_S_S_S_S_iif
        .type           _Z4cul2PfS_S_S_S_S_iif,@function
        .size           _Z4cul2PfS_S_S_S_S_iif,(.L_x_62 - _Z4cul2PfS_S_S_S_S_iif)
        .other          _Z4cul2PfS_S_S_S_S_iif,@"STO_CUDA_ENTRY STV_DEFAULT"
_Z4cul2PfS_S_S_S_S_iif:
.text._Z4cul2PfS_S_S_S_S_iif:
[----:B------:R-:W-:Y:S01]  /*0000*/  LDC R1, c[0x0][0x37c] ;  /* 0x0000df00ff017b82 */ /* 0x000fe20000000800 */
[----:B------:R-:W0:Y:S07]  /*0010*/  S2R R4, SR_CTAID.X ;  /* 0x0000000000047919 */ /* 0x000e2e0000002500 */
[----:B------:R-:W1:Y:S01]  /*0020*/  LDC R0, c[0x0][0x3b8] ;  /* 0x0000ee00ff007b82 */ /* 0x000e620000000800 */
[----:B------:R-:W2:Y:S01]  /*0030*/  LDCU.64 UR6, c[0x0][0x358] ;  /* 0x00006b00ff0677ac */ /* 0x000ea20008000a00 */
[----:B------:R-:W3:Y:S01]  /*0040*/  S2R R3, SR_TID.X ;  /* 0x0000000000037919 */ /* 0x000ee20000002100 */
[----:B0-----:R-:W-:-:S13]  /*0050*/  ISETP.NE.AND P0, PT, R4, RZ, PT ;  /* 0x000000ff0400720c */ /* 0x001fda0003f05270 */
[----:B--23--:R-:W-:Y:S05]  /*0060*/  @P0 BRA `(.L_x_0) ;  /* 0x0000000400180947 */ /* 0x00cfea0003800000 */
[----:B------:R-:W0:Y:S08]  /*0070*/  LDC.64 R16, c[0x0][0x3b0] ;  /* 0x0000ec00ff107b82 */ /* 0x000e300000000a00 */
[----:B------:R-:W2:Y:S08]  /*0080*/  LDC.64 R14, c[0x0][0x388] ;  /* 0x0000e200ff0e7b82 */ /* 0x000eb00000000a00 */
[----:B------:R-:W3:Y:S08]  /*0090*/  LDC.64 R8, c[0x0][0x390] ;  /* 0x0000e400ff087b82 */ /* 0x000ef00000000a00 */
[----:B------:R-:W4:Y:S01]  /*00a0*/  LDC.64 R6, c[0x0][0x398] ;  /* 0x0000e600ff067b82 */ /* 0x000f220000000a00 */
[----:B0-----:R-:W-:-:S05]  /*00b0*/  IMAD R20, R3, R16, RZ ;  /* 0x0000001003147224 */ /* 0x001fca00078e02ff */
[----:B------:R-:W-:Y:S02]  /*00c0*/  IADD3 R13, PT, PT, R17, R20, R16 ;  /* 0x00000014110d7210 */ /* 0x000fe40007ffe010 */
[----:B------:R-:W-:Y:S01]  /*00d0*/  IADD3 R17, PT, PT, R20, R17, RZ ;  /* 0x0000001114117210 */ /* 0x000fe20007ffe0ff */
[----:B------:R-:W0:Y:S02]  /*00e0*/  LDC.64 R10, c[0x0][0x3a0] ;  /* 0x0000e800ff0a7b82 */ /* 0x000e240000000a00 */
[----:B--2---:R-:W-:-:S04]  /*00f0*/  IMAD.WIDE R12, R13, 0x4, R14 ;  /* 0x000000040d0c7825 */ /* 0x004fc800078e020e */
[C---:B------:R-:W-:Y:S02]  /*0100*/  IMAD.WIDE R14, R17.reuse, 0x4, R14 ;  /* 0x00000004110e7825 */ /* 0x040fe400078e020e */
[----:B------:R2:W2:Y:S01]  /*0110*/  LDG.E R12, desc[UR6][R12.64] ;  /* 0x000000060c0c7981 */ /* 0x0004a2000c1e1900 */
[----:B------:R-:W2:Y:S01]  /*0120*/  LDC R19, c[0x0][0x3b8] ;  /* 0x0000ee00ff137b82 */ /* 0x000ea20000000800 */
[--C-:B---3--:R-:W-:Y:S02]  /*0130*/  IMAD.WIDE R16, R17, 0x4, R8.reuse ;  /* 0x0000000411107825 */ /* 0x108fe400078e0208 */
[----:B------:R-:W3:Y:S02]  /*0140*/  LDG.E R15, desc[UR6][R14.64] ;  /* 0x000000060e0f7981 */ /* 0x000ee4000c1e1900 */
[C---:B------:R-:W-:Y:S02]  /*0150*/  IMAD.WIDE R8, R20.reuse, 0x4, R8 ;  /* 0x0000000414087825 */ /* 0x040fe400078e0208 */
[----:B------:R-:W3:Y:S02]  /*0160*/  LDG.E R17, desc[UR6][R16.64] ;  /* 0x0000000610117981 */ /* 0x000ee4000c1e1900 */
[----:B----4-:R-:W-:-:S02]  /*0170*/  IMAD.WIDE R6, R20, 0x4, R6 ;  /* 0x0000000414067825 */ /* 0x010fc400078e0206 */
[----:B------:R-:W4:Y:S04]  /*0180*/  LDG.E R9, desc[UR6][R8.64] ;  /* 0x0000000608097981 */ /* 0x000f28000c1e1900 */
[----:B------:R-:W4:Y:S01]  /*0190*/  LDG.E R7, desc[UR6][R6.64] ;  /* 0x0000000606077981 */ /* 0x000f22000c1e1900 */
[----:B0-----:R-:W-:-:S05]  /*01a0*/  IMAD.WIDE.U32 R10, R3, 0x4, R10 ;  /* 0x00000004030a7825 */ /* 0x001fca00078e000a */
[----:B------:R0:W5:Y:S01]  /*01b0*/  LDG.E R5, desc[UR6][R10.64] ;  /* 0x000000060a057981 */ /* 0x000162000c1e1900 */
[----:B------:R-:W-:Y:S01]  /*01c0*/  BSSY.RECONVERGENT B0, `(.L_x_1) ;  /* 0x0000010000007945 */ /* 0x000fe20003800200 */
[----:B--2---:R-:W2:Y:S01]  /*01d0*/  MUFU.RCP R13, R19 ;  /* 0x00000013000d7308 */ /* 0x004ea20000001000 */
[----:B---3--:R-:W-:-:S04]  /*01e0*/  FADD R12, R12, -R15 ;  /* 0x8000000f0c0c7221 */ /* 0x008fc80000000000 */
[----:B------:R-:W-:-:S04]  /*01f0*/  FADD R12, R12, R17 ;  /* 0x000000110c0c7221 */ /* 0x000fc80000000000 */
[----:B----4-:R-:W-:Y:S01]  /*0200*/  FADD R2, R12, -R9 ;  /* 0x800000090c027221 */ /* 0x010fe20000000000 */
[----:B--2---:R-:W-:-:S03]  /*0210*/  FFMA R12, R13, -R19, 1 ;  /* 0x3f8000000d0c7423 */ /* 0x004fc60000000813 */
[----:B------:R-:W-:Y:S01]  /*0220*/  FMUL R2, R2, R7 ;  /* 0x0000000702027220 */ /* 0x000fe20000400000 */
[----:B------:R-:W-:-:S03]  /*0230*/  FFMA R13, R13, R12, R13 ;  /* 0x0000000c0d0d7223 */ /* 0x000fc6000000000d */
[----:B------:R-:W2:Y:S01]  /*0240*/  FCHK P0, R2, R19 ;  /* 0x0000001302007302 */ /* 0x000ea20000000000 */
[----:B------:R-:W-:-:S04]  /*0250*/  FFMA R8, R2, R13, RZ ;  /* 0x0000000d02087223 */ /* 0x000fc800000000ff */
[----:B------:R-:W-:-:S04]  /*0260*/  FFMA R6, R8, -R19, R2 ;  /* 0x8000001308067223 */ /* 0x000fc80000000002 */
[----:B------:R-:W-:Y:S01]  /*0270*/  FFMA R8, R13, R6, R8 ;  /* 0x000000060d087223 */ /* 0x000fe20000000008 */
[----:B0-2---:R-:W-:Y:S06]  /*0280*/  @!P0 BRA `(.L_x_2) ;  /* 0x00000000000c8947 */ /* 0x005fec0003800000 */
[----:B------:R-:W-:-:S07]  /*0290*/  MOV R6, 0x2b0 ;  /* 0x000002b000067802 */ /* 0x000fce0000000f00 */
[----:B-1---5:R-:W-:Y:S05]  /*02a0*/  CALL.REL.NOINC `($__internal_1_$__cuda_sm3x_div_rn_noftz_f32_slowpath) ;  /* 0x0000001800747944 */ /* 0x022fea0003c00000 */
[----:B------:R-:W-:-:S07]  /*02b0*/  IMAD.MOV.U32 R8, RZ, RZ, R2 ;  /* 0x000000ffff087224 */ /* 0x000fce00078e0002 */
.L_x_2:
[----:B------:R-:W-:Y:S05]  /*02c0*/  BSYNC.RECONVERGENT B0 ;  /* 0x0000000000007941 */ /* 0x000fea0003800200 */
.L_x_1:
[----:B------:R-:W0:Y:S01]  /*02d0*/  LDCU UR4, c[0x0][0x3b8] ;  /* 0x00007700ff0477ac */ /* 0x000e220008000800 */
[----:B------:R-:W-:Y:S01]  /*02e0*/  MOV R6, 0x1 ;  /* 0x0000000100067802 */ /* 0x000fe20000000f00 */
[----:B-----5:R-:W-:Y:S01]  /*02f0*/  F2F.F64.F32 R24, R5 ;  /* 0x0000000500187310 */ /* 0x020fe20000201800 */
[----:B------:R-:W-:-:S07]  /*0300*/  FADD R21, R5, -R8 ;  /* 0x8000000805157221 */ /* 0x000fce0000000000 */
[----:B0-----:R-:W0:Y:S02]  /*0310*/  F2F.F64.F32 R12, UR4 ;  /* 0x00000004000c7d10 */ /* 0x001e240008201800 */
[C---:B0-----:R-:W-:Y:S02]  /*0320*/  DADD R10, R12.reuse, 1 ;  /* 0x3ff000000c0a7429 */ /* 0x041fe40000000000 */
[----:B------:R-:W-:-:S04]  /*0330*/  DADD R12, -R12, 1 ;  /* 0x3ff000000c0c7429 */ /* 0x000fc80000000100 */
[----:B------:R-:W0:Y:S06]  /*0340*/  MUFU.RCP64H R7, R11 ;  /* 0x0000000b00077308 */ /* 0x000e2c0000001800 */
[----:B------:R-:W-:Y:S01]  /*0350*/  FSETP.GEU.AND P1, PT, |R13|, 6.5827683646048100446e-37, PT ;  /* 0x036000000d00780b */ /* 0x000fe20003f2e200 */
[----:B0-----:R-:W-:-:S08]  /*0360*/  DFMA R14, -R10, R6, 1 ;  /* 0x3ff000000a0e742b */ /* 0x001fd00000000106 */
[----:B------:R-:W-:-:S08]  /*0370*/  DFMA R14, R14, R14, R14 ;  /* 0x0000000e0e0e722b */ /* 0x000fd0000000000e */
[----:B------:R-:W-:-:S08]  /*0380*/  DFMA R14, R6, R14, R6 ;  /* 0x0000000e060e722b */ /* 0x000fd00000000006 */
[----:B------:R-:W-:-:S08]  /*0390*/  DFMA R6, -R10, R14, 1 ;  /* 0x3ff000000a06742b */ /* 0x000fd0000000010e */
[----:B------:R-:W-:-:S08]  /*03a0*/  DFMA R6, R14, R6, R14 ;  /* 0x000000060e06722b */ /* 0x000fd0000000000e */
[----:B------:R-:W-:-:S08]  /*03b0*/  DMUL R14, R12, R6 ;  /* 0x000000060c0e7228 */ /* 0x000fd00000000000 */
[----:B------:R-:W-:-:S08]  /*03c0*/  DFMA R16, -R10, R14, R12 ;  /* 0x0000000e0a10722b */ /* 0x000fd0000000010c */
[----:B------:R-:W-:-:S10]  /*03d0*/  DFMA R6, R6, R16, R14 ;  /* 0x000000100606722b */ /* 0x000fd4000000000e */
[----:B------:R-:W-:-:S05]  /*03e0*/  FFMA R2, RZ, R11, R7 ;  /* 0x0000000bff027223 */ /* 0x000fca0000000007 */
[----:B------:R-:W-:-:S13]  /*03f0*/  FSETP.GT.AND P0, PT, |R2|, 1.469367938527859385e-39, PT ;  /* 0x001000000200780b */ /* 0x000fda0003f04200 */
[----:B------:R-:W-:Y:S05]  /*0400*/  @P0 BRA P1, `(.L_x_3) ;  /* 0x0000000000100947 */ /* 0x000fea0000800000 */
[----:B------:R-:W-:-:S07]  /*0410*/  MOV R2, 0x430 ;  /* 0x0000043000027802 */ /* 0x000fce0000000f00 */
[----:B-1----:R-:W-:Y:S05]  /*0420*/  CALL.REL.NOINC `($__internal_0_$__cuda_sm20_div_rn_f64_full) ;  /* 0x0000001000a87944 */ /* 0x002fea0003c00000 */
[----:B------:R-:W-:Y:S01]  /*0430*/  IMAD.MOV.U32 R6, RZ, RZ, R18 ;  /* 0x000000ffff067224 */ /* 0x000fe200078e0012 */
[----:B------:R-:W-:-:S07]  /*0440*/  MOV R7, R19 ;  /* 0x0000001300077202 */ /* 0x000fce0000000f00 */
.L_x_3:
[----:B------:R-:W0:Y:S02]  /*0450*/  LDC.64 R8, c[0x0][0x380] ;  /* 0x0000e000ff087b82 */ /* 0x000e240000000a00 */
[----:B0-----:R-:W-:-:S05]  /*0460*/  IMAD.WIDE R8, R20, 0x4, R8 ;  /* 0x0000000414087825 */ /* 0x001fca00078e0208 */
[----:B------:R-:W2:Y:S02]  /*0470*/  LDG.E R2, desc[UR6][R8.64] ;  /* 0x0000000608027981 */ /* 0x000ea4000c1e1900 */
[----:B--2---:R-:W-:-:S04]  /*0480*/  FADD R2, R21, -R2 ;  /* 0x8000000215027221 */ /* 0x004fc80000000000 */
[----:B------:R-:W0:Y:S02]  /*0490*/  F2F.F64.F32 R10, R2 ;  /* 0x00000002000a7310 */ /* 0x000e240000201800 */
[----:B0-----:R-:W-:-:S10]  /*04a0*/  DFMA R10, R10, R6, R24 ;  /* 0x000000060a0a722b */ /* 0x001fd40000000018 */
[----:B------:R-:W0:Y:S02]  /*04b0*/  F2F.F32.F64 R11, R10 ;  /* 0x0000000a000b7310 */ /* 0x000e240000301000 */
[----:B0-----:R0:W-:Y:S02]  /*04c0*/  STG.E desc[UR6][R8.64], R11 ;  /* 0x0000000b08007986 */ /* 0x0011e4000c101906 */
.L_x_0:
[----:B------:R-:W2:Y:S02]  /*04d0*/  LDCU UR8, c[0x0][0x370] ;  /* 0x00006e00ff0877ac */ /* 0x000ea40008000800 */
[----:B--2---:R-:W-:-:S06]  /*04e0*/  UIADD3 UR4, UPT, UPT, UR8, -0x1, URZ ;  /* 0xffffffff08047890 */ /* 0x004fcc000fffe0ff */
[----:B------:R-:W-:-:S13]  /*04f0*/  ISETP.NE.AND P0, PT, R4, UR4, PT ;  /* 0x0000000404007c0c */ /* 0x000fda000bf05270 */
[----:B------:R-:W-:Y:S05]  /*0500*/  @P0 BRA `(.L_x_4) ;  /* 0x0000000400340947 */ /* 0x000fea0003800000 */
[----:B0-----:R-:W0:Y:S01]  /*0510*/  LDC.64 R10, c[0x0][0x3b0] ;  /* 0x0000ec00ff0a7b82 */ /* 0x001e220000000a00 */
[----:B------:R-:W-:-:S07]  /*0520*/  VIADD R2, R4, 0xffffffff ;  /* 0xffffffff04027836 */ /* 0x000fce0000000000 */
[----:B------:R-:W2:Y:S08]  /*0530*/  LDC.64 R16, c[0x0][0x388] ;  /* 0x0000e200ff107b82 */ /* 0x000eb00000000a00 */
[----:B------:R-:W3:Y:S08]  /*0540*/  LDC.64 R8, c[0x0][0x390] ;  /* 0x0000e400ff087b82 */ /* 0x000ef00000000a00 */
[----:B------:R-:W4:Y:S01]  /*0550*/  LDC.64 R6, c[0x0][0x398] ;  /* 0x0000e600ff067b82 */ /* 0x000f220000000a00 */
[----:B0-----:R-:W-:-:S02]  /*0560*/  IMAD R5, R3, R10, R10 ;  /* 0x0000000a03057224 */ /* 0x001fc400078e020a */
[----:B------:R-:W-:Y:S02]  /*0570*/  IMAD R13, R3, R10, RZ ;  /* 0x0000000a030d7224 */ /* 0x000fe400078e02ff */
[CC--:B------:R-:W-:Y:S02]  /*0580*/  IMAD R5, R2.reuse, R11.reuse, R5 ;  /* 0x0000000b02057224 */ /* 0x0c0fe400078e0205 */
[CC--:B------:R-:W-:Y:S02]  /*0590*/  IMAD R19, R2.reuse, R11.reuse, R13 ;  /* 0x0000000b02137224 */ /* 0x0c0fe400078e020d */
[----:B------:R-:W-:Y:S02]  /*05a0*/  IMAD R10, R2, R11, -R11 ;  /* 0x0000000b020a7224 */ /* 0x000fe400078e0a0b */
[----:B--2---:R-:W-:-:S03]  /*05b0*/  IMAD.WIDE R14, R5, 0x4, R16 ;  /* 0x00000004050e7825 */ /* 0x004fc600078e0210 */
[----:B------:R-:W-:Y:S01]  /*05c0*/  IADD3 R5, PT, PT, R13, R10, RZ ;  /* 0x0000000a0d057210 */ /* 0x000fe20007ffe0ff */
[C---:B------:R-:W-:Y:S02]  /*05d0*/  IMAD.WIDE R16, R19.reuse, 0x4, R16 ;  /* 0x0000000413107825 */ /* 0x040fe400078e0210 */
[----:B------:R-:W2:Y:S02]  /*05e0*/  LDG.E R14, desc[UR6][R14.64] ;  /* 0x000000060e0e7981 */ /* 0x000ea4000c1e1900 */
[C---:B---3--:R-:W-:Y:S02]  /*05f0*/  IMAD.WIDE R12, R19.reuse, 0x4, R8 ;  /* 0x00000004130c7825 */ /* 0x048fe400078e0208 */
[----:B------:R0:W2:Y:S02]  /*0600*/  LDG.E R17, desc[UR6][R16.64] ;  /* 0x0000000610117981 */ /* 0x0000a4000c1e1900 */
[----:B------:R-:W-:Y:S02]  /*0610*/  IMAD.IADD R20, R19, 0x1, R11 ;  /* 0x0000000113147824 */ /* 0x000fe400078e020b */
[----:B------:R-:W-:Y:S01]  /*0620*/  IMAD.WIDE R8, R5, 0x4, R8 ;  /* 0x0000000405087825 */ /* 0x000fe200078e0208 */
[----:B------:R-:W3:Y:S01]  /*0630*/  LDG.E R13, desc[UR6][R12.64] ;  /* 0x000000060c0d7981 */ /* 0x000ee2000c1e1900 */
[----:B------:R-:W1:Y:S02]  /*0640*/  LDC.64 R18, c[0x0][0x3a0] ;  /* 0x0000e800ff127b82 */ /* 0x000e640000000a00 */
[----:B----4-:R-:W-:-:S02]  /*0650*/  IMAD.WIDE R10, R20, 0x4, R6 ;  /* 0x00000004140a7825 */ /* 0x010fc400078e0206 */
[----:B------:R-:W4:Y:S04]  /*0660*/  LDG.E R8, desc[UR6][R8.64] ;  /* 0x0000000608087981 */ /* 0x000f28000c1e1900 */
[----:B------:R-:W4:Y:S01]  /*0670*/  LDG.E R10, desc[UR6][R10.64] ;  /* 0x000000060a0a7981 */ /* 0x000f22000c1e1900 */
[----:B0-----:R-:W0:Y:S01]  /*0680*/  LDC R16, c[0x0][0x3b8] ;  /* 0x0000ee00ff107b82 */ /* 0x001e220000000800 */
[----:B------:R-:W0:Y:S02]  /*0690*/  LDCU UR5, c[0x0][0x360] ;  /* 0x00006c00ff0577ac */ /* 0x000e240008000800 */
[----:B0-----:R-:W0:Y:S01]  /*06a0*/  MUFU.RCP R15, R16 ;  /* 0x00000010000f7308 */ /* 0x001e220000001000 */
[----:B------:R-:W-:-:S05]  /*06b0*/  IADD3 R7, PT, PT, R3, UR5, RZ ;  /* 0x0000000503077c10 */ /* 0x000fca000fffe0ff */
[----:B-1----:R-:W-:Y:S01]  /*06c0*/  IMAD.WIDE.U32 R6, R7, 0x4, R18 ;  /* 0x0000000407067825 */ /* 0x002fe200078e0012 */
[----:B------:R-:W-:Y:S04]  /*06d0*/  BSSY.RECONVERGENT B0, `(.L_x_5) ;  /* 0x0000010000007945 */ /* 0x000fe80003800200 */
[----:B------:R1:W5:Y:S01]  /*06e0*/  LDG.E R5, desc[UR6][R6.64] ;  /* 0x0000000606057981 */ /* 0x000362000c1e1900 */
[----:B0-----:R-:W-:-:S04]  /*06f0*/  FFMA R2, R15, -R16, 1 ;  /* 0x3f8000000f027423 */ /* 0x001fc80000000810 */
[----:B------:R-:W-:Y:S01]  /*0700*/  FFMA R2, R15, R2, R15 ;  /* 0x000000020f027223 */ /* 0x000fe2000000000f */
[----:B--2---:R-:W-:-:S04]  /*0710*/  FADD R14, R14, -R17 ;  /* 0x800000110e0e7221 */ /* 0x004fc80000000000 */
[----:B---3--:R-:W-:-:S04]  /*0720*/  FADD R13, R14, R13 ;  /* 0x0000000d0e0d7221 */ /* 0x008fc80000000000 */
[----:B----4-:R-:W-:-:S04]  /*0730*/  FADD R13, R13, -R8 ;  /* 0x800000080d0d7221 */ /* 0x010fc80000000000 */
[----:B------:R-:W-:-:S04]  /*0740*/  FMUL R13, R13, R10 ;  /* 0x0000000a0d0d7220 */ /* 0x000fc80000400000 */
[----:B------:R-:W0:Y:S01]  /*0750*/  FCHK P0, R13, R16 ;  /* 0x000000100d007302 */ /* 0x000e220000000000 */
[----:B------:R-:W-:-:S04]  /*0760*/  FFMA R8, R2, R13, RZ ;  /* 0x0000000d02087223 */ /* 0x000fc800000000ff */
[----:B-1----:R-:W-:-:S04]  /*0770*/  FFMA R7, R8, -R16, R13 ;  /* 0x8000001008077223 */ /* 0x002fc8000000000d */
[----:B------:R-:W-:Y:S01]  /*0780*/  FFMA R2, R2, R7, R8 ;  /* 0x0000000702027223 */ /* 0x000fe20000000008 */
[----:B0-----:R-:W-:Y:S06]  /*0790*/  @!P0 BRA `(.L_x_6) ;  /* 0x00000000000c8947 */ /* 0x001fec0003800000 */
[----:B------:R-:W-:Y:S01]  /*07a0*/  IMAD.MOV.U32 R2, RZ, RZ, R13 ;  /* 0x000000ffff027224 */ /* 0x000fe200078e000d */
[----:B------:R-:W-:-:S07]  /*07b0*/  MOV R6, 0x7d0 ;  /* 0x000007d000067802 */ /* 0x000fce0000000f00 */
[----:B-----5:R-:W-:Y:S05]  /*07c0*/  CALL.REL.NOINC `($__internal_1_$__cuda_sm3x_div_rn_noftz_f32_slowpath) ;  /* 0x00000014002c7944 */ /* 0x020fea0003c00000 */
.L_x_6:
[----:B------:R-:W-:Y:S05]  /*07d0*/  BSYNC.RECONVERGENT B0 ;  /* 0x0000000000007941 */ /* 0x000fea0003800200 */
.L_x_5:
        /* <DEDUP_REMOVED lines=21> */
[----:B------:R-:W-:Y:S05]  /*0930*/  CALL.REL.NOINC `($__internal_0_$__cuda_sm20_div_rn_f64_full) ;  /* 0x0000000c00647944 */ /* 0x000fea0003c00000 */
[----:B------:R-:W-:Y:S01]  /*0940*/  IMAD.MOV.U32 R6, RZ, RZ, R18 ;  /* 0x000000ffff067224 */ /* 0x000fe200078e0012 */
[----:B------:R-:W-:-:S07]  /*0950*/  MOV R7, R19 ;  /* 0x0000001300077202 */ /* 0x000fce0000000f00 */
.L_x_7:
        /* <DEDUP_REMOVED lines=8> */
.L_x_4:
[----:B------:R-:W-:Y:S01]  /*09e0*/  ISETP.NE.AND P0, PT, R3, RZ, PT ;  /* 0x000000ff0300720c */ /* 0x000fe20003f05270 */
[----:B------:R-:W-:-:S12]  /*09f0*/  BSSY.RECONVERGENT B0, `(.L_x_8) ;  /* 0x0000048000007945 */ /* 0x000fd80003800200 */
[----:B------:R-:W-:Y:S05]  /*0a00*/  @P0 BRA `(.L_x_9) ;  /* 0x0000000400180947 */ /* 0x000fea0003800000 */
[----:B------:R-:W3:Y:S08]  /*0a10*/  LDC.64 R16, c[0x0][0x3b0] ;  /* 0x0000ec00ff107b82 */ /* 0x000ef00000000a00 */
[----:B------:R-:W4:Y:S08]  /*0a20*/  LDC.64 R12, c[0x0][0x388] ;  /* 0x0000e200ff0c7b82 */ /* 0x000f300000000a00 */
[----:B0-2---:R-:W0:Y:S01]  /*0a30*/  LDC.64 R8, c[0x0][0x390] ;  /* 0x0000e400ff087b82 */ /* 0x005e220000000a00 */
[----:B---3--:R-:W-:-:S07]  /*0a40*/  IMAD R25, R4, R17, RZ ;  /* 0x0000001104197224 */ /* 0x008fce00078e02ff */
[----:B------:R-:W2:Y:S01]  /*0a50*/  LDC.64 R6, c[0x0][0x398] ;  /* 0x0000e600ff067b82 */ /* 0x000ea20000000a00 */
[C---:B------:R-:W-:Y:S01]  /*0a60*/  IMAD R11, R16.reuse, 0x2, R25 ;  /* 0x00000002100b7824 */ /* 0x040fe200078e0219 */
[----:B------:R-:W-:-:S04]  /*0a70*/  IADD3 R5, PT, PT, R16, R25, -R17 ;  /* 0x0000001910057210 */ /* 0x000fc80007ffe811 */
[C---:B------:R-:W-:Y:S01]  /*0a80*/  IADD3 R15, PT, PT, R11.reuse, -R16, RZ ;  /* 0x800000100b0f7210 */ /* 0x040fe20007ffe0ff */
[--C-:B----4-:R-:W-:Y:S01]  /*0a90*/  IMAD.WIDE R10, R11, 0x4, R12.reuse ;  /* 0x000000040b0a7825 */ /* 0x110fe200078e020c */
[----:B------:R-:W3:Y:S03]  /*0aa0*/  LDC.64 R18, c[0x0][0x3a8] ;  /* 0x0000ea00ff127b82 */ /* 0x000ee60000000a00 */
[C---:B------:R-:W-:Y:S01]  /*0ab0*/  IMAD.WIDE R12, R15.reuse, 0x4, R12 ;  /* 0x000000040f0c7825 */ /* 0x040fe200078e020c */
[----:B------:R4:W3:Y:S03]  /*0ac0*/  LDG.E R2, desc[UR6][R10.64] ;  /* 0x000000060a027981 */ /* 0x0008e6000c1e1900 */
[--C-:B0-----:R-:W-:Y:S02]  /*0ad0*/  IMAD.WIDE R14, R15, 0x4, R8.reuse ;  /* 0x000000040f0e7825 */ /* 0x101fe400078e0208 */
[----:B------:R0:W3:Y:S02]  /*0ae0*/  LDG.E R13, desc[UR6][R12.64] ;  /* 0x000000060c0d7981 */ /* 0x0000e4000c1e1900 */
[----:B------:R-:W-:-:S02]  /*0af0*/  IMAD.WIDE R8, R5, 0x4, R8 ;  /* 0x0000000405087825 */ /* 0x000fc400078e0208 */
[----:B------:R-:W3:Y:S01]  /*0b00*/  LDG.E R15, desc[UR6][R14.64] ;  /* 0x000000060e0f7981 */ /* 0x000ee2000c1e1900 */
[----:B----4-:R-:W4:Y:S01]  /*0b10*/  LDC R10, c[0x0][0x3b8] ;  /* 0x0000ee00ff0a7b82 */ /* 0x010f220000000800 */
[----:B--2---:R-:W-:Y:S02]  /*0b20*/  IMAD.WIDE R16, R25, 0x4, R6 ;  /* 0x0000000419107825 */ /* 0x004fe400078e0206 */
[----:B------:R-:W2:Y:S04]  /*0b30*/  LDG.E R9, desc[UR6][R8.64] ;  /* 0x0000000608097981 */ /* 0x000ea8000c1e1900 */
[----:B------:R-:W2:Y:S01]  /*0b40*/  LDG.E R17, desc[UR6][R16.64] ;  /* 0x0000000610117981 */ /* 0x000ea2000c1e1900 */
[----:B---3--:R-:W-:-:S05]  /*0b50*/  IMAD.WIDE.U32 R6, R4, 0x4, R18 ;  /* 0x0000000404067825 */ /* 0x008fca00078e0012 */
[----:B------:R3:W5:Y:S01]  /*0b60*/  LDG.E R5, desc[UR6][R6.64] ;  /* 0x0000000606057981 */ /* 0x000762000c1e1900 */
[----:B----4-:R-:W0:Y:S02]  /*0b70*/  MUFU.RCP R19, R10 ;  /* 0x0000000a00137308 */ /* 0x010e240000001000 */
[----:B0-----:R-:W-:Y:S01]  /*0b80*/  FFMA R12, R19, -R10, 1 ;  /* 0x3f800000130c7423 */ /* 0x001fe2000000080a */
[----:B------:R-:W-:-:S04]  /*0b90*/  FADD R2, R2, -R13 ;  /* 0x8000000d02027221 */ /* 0x000fc80000000000 */
[----:B------:R-:W-:-:S04]  /*0ba0*/  FADD R2, R2, R15 ;  /* 0x0000000f02027221 */ /* 0x000fc80000000000 */
[----:B--2---:R-:W-:-:S04]  /*0bb0*/  FADD R2, R2, -R9 ;  /* 0x8000000902027221 */ /* 0x004fc80000000000 */
[----:B------:R-:W-:Y:S01]  /*0bc0*/  FMUL R11, R2, R17 ;  /* 0x00000011020b7220 */ /* 0x000fe20000400000 */
[----:B------:R-:W-:-:S03]  /*0bd0*/  FFMA R2, R19, R12, R19 ;  /* 0x0000000c13027223 */ /* 0x000fc60000000013 */
[----:B------:R-:W0:Y:S01]  /*0be0*/  FCHK P0, R11, R10 ;  /* 0x0000000a0b007302 */ /* 0x000e220000000000 */
[----:B------:R-:W-:-:S04]  /*0bf0*/  FFMA R24, R2, R11, RZ ;  /* 0x0000000b02187223 */ /* 0x000fc800000000ff */
[----:B---3--:R-:W-:-:S04]  /*0c00*/  FFMA R7, R24, -R10, R11 ;  /* 0x8000000a18077223 */ /* 0x008fc8000000000b */
[----:B------:R-:W-:Y:S01]  /*0c10*/  FFMA R24, R2, R7, R24 ;  /* 0x0000000702187223 */ /* 0x000fe20000000018 */
[----:B0-----:R-:W-:Y:S06]  /*0c20*/  @!P0 BRA `(.L_x_10) ;  /* 0x0000000000108947 */ /* 0x001fec0003800000 */
[----:B------:R-:W-:Y:S01]  /*0c30*/  IMAD.MOV.U32 R2, RZ, RZ, R11 ;  /* 0x000000ffff027224 */ /* 0x000fe200078e000b */
[----:B------:R-:W-:-:S07]  /*0c40*/  MOV R6, 0xc60 ;  /* 0x00000c6000067802 */ /* 0x000fce0000000f00 */
[----:B-1---5:R-:W-:Y:S05]  /*0c50*/  CALL.REL.NOINC `($__internal_1_$__cuda_sm3x_div_rn_noftz_f32_slowpath) ;  /* 0x0000001000087944 */ /* 0x022fea0003c00000 */
[----:B------:R-:W-:-:S07]  /*0c60*/  MOV R24, R2 ;  /* 0x0000000200187202 */ /* 0x000fce0000000f00 */
.L_x_10:
[----:B------:R-:W0:Y:S01]  /*0c70*/  LDCU UR5, c[0x0][0x3b8] ;  /* 0x00007700ff0577ac */ /* 0x000e220008000800 */
[----:B------:R-:W-:Y:S01]  /*0c80*/  IMAD.MOV.U32 R6, RZ, RZ, 0x1 ;  /* 0x00000001ff067424 */ /* 0x000fe200078e00ff */
        /* <DEDUP_REMOVED lines=20> */
[----:B------:R-:W-:Y:S01]  /*0dd0*/  MOV R6, R18 ;  /* 0x0000001200067202 */ /* 0x000fe20000000f00 */
[----:B------:R-:W-:-:S07]  /*0de0*/  IMAD.MOV.U32 R7, RZ, RZ, R19 ;  /* 0x000000ffff077224 */ /* 0x000fce00078e0013 */
.L_x_11:
        /* <DEDUP_REMOVED lines=8> */
.L_x_9:
[----:B------:R-:W-:Y:S05]  /*0e70*/  BSYNC.RECONVERGENT B0 ;  /* 0x0000000000007941 */ /* 0x000fea0003800200 */
.L_x_8:
[----:B------:R-:W4:Y:S01]  /*0e80*/  LDCU UR9, c[0x0][0x360] ;  /* 0x00006c00ff0977ac */ /* 0x000f220008000800 */
[----:B------:R-:W-:Y:S01]  /*0e90*/  BSSY.RECONVERGENT B0, `(.L_x_12) ;  /* 0x0000051000007945 */ /* 0x000fe20003800200 */
[----:B----4-:R-:W-:-:S06]  /*0ea0*/  UIADD3 UR5, UPT, UPT, UR9, -0x1, URZ ;  /* 0xffffffff09057890 */ /* 0x010fcc000fffe0ff */
[----:B------:R-:W-:-:S13]  /*0eb0*/  ISETP.NE.AND P0, PT, R3, UR5, PT ;  /* 0x0000000503007c0c */ /* 0x000fda000bf05270 */
[----:B------:R-:W-:Y:S05]  /*0ec0*/  @P0 BRA `(.L_x_13) ;  /* 0x0000000400340947 */ /* 0x000fea0003800000 */
[----:B------:R-:W4:Y:S08]  /*0ed0*/  LDC.64 R24, c[0x0][0x3b0] ;  /* 0x0000ec00ff187b82 */ /* 0x000f300000000a00 */
[----:B0-23--:R-:W0:Y:S08]  /*0ee0*/  LDC.64 R10, c[0x0][0x388] ;  /* 0x0000e200ff0a7b82 */ /* 0x00de300000000a00 */
[----:B------:R-:W2:Y:S08]  /*0ef0*/  LDC.64 R8, c[0x0][0x390] ;  /* 0x0000e400ff087b82 */ /* 0x000eb00000000a00 */
[----:B------:R-:W3:Y:S01]  /*0f00*/  LDC.64 R6, c[0x0][0x398] ;  /* 0x0000e600ff067b82 */ /* 0x000ee20000000a00 */
[----:B----4-:R-:W-:-:S02]  /*0f10*/  IMAD R17, R4, R25, RZ ;  /* 0x0000001904117224 */ /* 0x010fc400078e02ff */
[CC--:B------:R-:W-:Y:S02]  /*0f20*/  IMAD R2, R3.reuse, R24.reuse, -R24 ;  /* 0x0000001803027224 */ /* 0x0c0fe400078e0a18 */
[----:B------:R-:W-:-:S03]  /*0f30*/  IMAD R24, R3, R24, R17 ;  /* 0x0000001803187224 */ /* 0x000fc600078e0211 */
[----:B------:R-:W-:Y:S01]  /*0f40*/  IADD3 R15, PT, PT, R17, R2, RZ ;  /* 0x00000002110f7210 */ /* 0x000fe20007ffe0ff */
[----:B0-----:R-:W-:Y:S01]  /*0f50*/  IMAD.WIDE R12, R24, 0x4, R10 ;  /* 0x00000004180c7825 */ /* 0x001fe200078e020a */
[----:B------:R-:W-:-:S03]  /*0f60*/  IADD3 R17, PT, PT, R2, -R25, R17 ;  /* 0x8000001902117210 */ /* 0x000fc60007ffe011 */
[C---:B------:R-:W-:Y:S01]  /*0f70*/  IMAD.WIDE R10, R15.reuse, 0x4, R10 ;  /* 0x000000040f0a7825 */ /* 0x040fe200078e020a */
[----:B------:R0:W4:Y:S03]  /*0f80*/  LDG.E R2, desc[UR6][R12.64] ;  /* 0x000000060c027981 */ /* 0x000126000c1e1900 */
[--C-:B--2---:R-:W-:Y:S02]  /*0f90*/  IMAD.WIDE R14, R15, 0x4, R8.reuse ;  /* 0x000000040f0e7825 */ /* 0x104fe400078e0208 */
[----:B------:R2:W4:Y:S02]  /*0fa0*/  LDG.E R11, desc[UR6][R10.64] ;  /* 0x000000060a0b7981 */ /* 0x000524000c1e1900 */
[----:B------:R-:W-:Y:S02]  /*0fb0*/  IMAD.WIDE R16, R17, 0x4, R8 ;  /* 0x0000000411107825 */ /* 0x000fe400078e0208 */
[----:B------:R-:W4:Y:S01]  /*0fc0*/  LDG.E R15, desc[UR6][R14.64] ;  /* 0x000000060e0f7981 */ /* 0x000f22000c1e1900 */
[----:B------:R-:W1:Y:S01]  /*0fd0*/  LDC.64 R8, c[0x0][0x3a0] ;  /* 0x0000e800ff087b82 */ /* 0x000e620000000a00 */
[----:B---3--:R-:W-:-:S02]  /*0fe0*/  IMAD.WIDE R6, R24, 0x4, R6 ;  /* 0x0000000418067825 */ /* 0x008fc400078e0206 */
[----:B------:R-:W3:Y:S04]  /*0ff0*/  LDG.E R17, desc[UR6][R16.64] ;  /* 0x0000000610117981 */ /* 0x000ee8000c1e1900 */
[----:B------:R-:W3:Y:S01]  /*1000*/  LDG.E R7, desc[UR6][R6.64] ;  /* 0x0000000606077981 */ /* 0x000ee2000c1e1900 */
[----:B------:R-:W-:Y:S01]  /*1010*/  VIADD R5, R4, UR8 ;  /* 0x0000000804057c36 */ /* 0x000fe20008000000 */
[----:B0-----:R-:W0:Y:S03]  /*1020*/  LDC R12, c[0x0][0x3b8] ;  /* 0x0000ee00ff0c7b82 */ /* 0x001e260000000800 */
[----:B-1----:R-:W-:-:S05]  /*1030*/  IMAD.WIDE.U32 R8, R5, 0x4, R8 ;  /* 0x0000000405087825 */ /* 0x002fca00078e0008 */
[----:B------:R1:W5:Y:S01]  /*1040*/  LDG.E R25, desc[UR6][R8.64] ;  /* 0x0000000608197981 */ /* 0x000362000c1e1900 */
[----:B0-----:R-:W2:Y:S01]  /*1050*/  MUFU.RCP R13, R12 ;  /* 0x0000000c000d7308 */ /* 0x001ea20000001000 */
[----:B------:R-:W-:Y:S01]  /*1060*/  BSSY.RECONVERGENT B1, `(.L_x_14) ;  /* 0x000000f000017945 */ /* 0x000fe20003800200 */
[----:B--2---:R-:W-:Y:S01]  /*1070*/  FFMA R10, R13, -R12, 1 ;  /* 0x3f8000000d0a7423 */ /* 0x004fe2000000080c */
[----:B----4-:R-:W-:-:S04]  /*1080*/  FADD R2, R2, -R11 ;  /* 0x8000000b02027221 */ /* 0x010fc80000000000 */
[----:B------:R-:W-:-:S04]  /*1090*/  FADD R2, R2, R15 ;  /* 0x0000000f02027221 */ /* 0x000fc80000000000 */
[----:B---3--:R-:W-:-:S04]  /*10a0*/  FADD R2, R2, -R17 ;  /* 0x8000001102027221 */ /* 0x008fc80000000000 */
[----:B------:R-:W-:-:S04]  /*10b0*/  FMUL R5, R2, R7 ;  /* 0x0000000702057220 */ /* 0x000fc80000400000 */
[----:B------:R-:W0:Y:S01]  /*10c0*/  FCHK P0, R5, R12 ;  /* 0x0000000c05007302 */ /* 0x000e220000000000 */
[----:B------:R-:W-:-:S04]  /*10d0*/  FFMA R2, R13, R10, R13 ;  /* 0x0000000a0d027223 */ /* 0x000fc8000000000d */
[----:B------:R-:W-:-:S04]  /*10e0*/  FFMA R6, R2, R5, RZ ;  /* 0x0000000502067223 */ /* 0x000fc800000000ff */
[----:B------:R-:W-:-:S04]  /*10f0*/  FFMA R7, R6, -R12, R5 ;  /* 0x8000000c06077223 */ /* 0x000fc80000000005 */
[----:B------:R-:W-:Y:S01]  /*1100*/  FFMA R2, R2, R7, R6 ;  /* 0x0000000702027223 */ /* 0x000fe20000000006 */
[----:B01----:R-:W-:Y:S06]  /*1110*/  @!P0 BRA `(.L_x_15) ;  /* 0x00000000000c8947 */ /* 0x003fec0003800000 */
[----:B------:R-:W-:Y:S02]  /*1120*/  MOV R2, R5 ;  /* 0x0000000500027202 */ /* 0x000fe40000000f00 */
[----:B------:R-:W-:-:S07]  /*1130*/  MOV R6, 0x1150 ;  /* 0x0000115000067802 */ /* 0x000fce0000000f00 */
[----:B-----5:R-:W-:Y:S05]  /*1140*/  CALL.REL.NOINC `($__internal_1_$__cuda_sm3x_div_rn_noftz_f32_slowpath) ;  /* 0x0000000800cc7944 */ /* 0x020fea0003c00000 */
.L_x_15:
[----:B------:R-:W-:Y:S05]  /*1150*/  BSYNC.RECONVERGENT B1 ;  /* 0x0000000000017941 */ /* 0x000fea0003800200 */
.L_x_14:
[----:B------:R-:W0:Y:S01]  /*1160*/  LDC.64 R20, c[0x0][0x3a0] ;  /* 0x0000e800ff147b82 */ /* 0x000e220000000a00 */
[----:B------:R-:W-:Y:S01]  /*1170*/  VIADD R5, R4, UR9 ;  /* 0x0000000904057c36 */ /* 0x000fe20008000000 */
[----:B------:R-:W1:Y:S03]  /*1180*/  LDCU UR10, c[0x0][0x3b8] ;  /* 0x00007700ff0a77ac */ /* 0x000e660008000800 */
[----:B0-----:R-:W-:-:S06]  /*1190*/  IMAD.WIDE.U32 R20, R5, 0x4, R20 ;  /* 0x0000000405147825 */ /* 0x001fcc00078e0014 */
[----:B------:R-:W2:Y:S01]  /*11a0*/  LDG.E R20, desc[UR6][R20.64] ;  /* 0x0000000614147981 */ /* 0x000ea2000c1e1900 */
[----:B-1----:R-:W0:Y:S01]  /*11b0*/  F2F.F64.F32 R12, UR10 ;  /* 0x0000000a000c7d10 */ /* 0x002e220008201800 */
[----:B------:R-:W-:Y:S01]  /*11c0*/  MOV R6, 0x1 ;  /* 0x0000000100067802 */ /* 0x000fe20000000f00 */
[----:B-----5:R-:W-:Y:S01]  /*11d0*/  FADD R25, R25, -R2 ;  /* 0x8000000219197221 */ /* 0x020fe20000000000 */
        /* <DEDUP_REMOVED lines=13> */
[----:B------:R-:W-:Y:S01]  /*12b0*/  FSETP.GT.AND P0, PT, |R5|, 1.469367938527859385e-39, PT ;  /* 0x001000000500780b */ /* 0x000fe20003f04200 */
[----:B--2---:R-:W0:-:S12]  /*12c0*/  F2F.F64.F32 R20, R20 ;  /* 0x0000001400147310 */ /* 0x004e180000201800 */
[----:B------:R-:W-:Y:S05]  /*12d0*/  @P0 BRA P1, `(.L_x_16) ;  /* 0x0000000000100947 */ /* 0x000fea0000800000 */
[----:B------:R-:W-:-:S07]  /*12e0*/  MOV R2, 0x1300 ;  /* 0x0000130000027802 */ /* 0x000fce0000000f00 */
[----:B0-----:R-:W-:Y:S05]  /*12f0*/  CALL.REL.NOINC `($__internal_0_$__cuda_sm20_div_rn_f64_full) ;  /* 0x0000000000f47944 */ /* 0x001fea0003c00000 */
[----:B------:R-:W-:Y:S01]  /*1300*/  IMAD.MOV.U32 R6, RZ, RZ, R18 ;  /* 0x000000ffff067224 */ /* 0x000fe200078e0012 */
[----:B------:R-:W-:-:S07]  /*1310*/  MOV R7, R19 ;  /* 0x0000001300077202 */ /* 0x000fce0000000f00 */
.L_x_16:
[----:B------:R-:W1:Y:S02]  /*1320*/  LDC.64 R8, c[0x0][0x380] ;  /* 0x0000e000ff087b82 */ /* 0x000e640000000a00 */
[----:B-1----:R-:W-:-:S05]  /*1330*/  IMAD.WIDE R8, R24, 0x4, R8 ;  /* 0x0000000418087825 */ /* 0x002fca00078e0208 */
[----:B------:R-:W2:Y:S02]  /*1340*/  LDG.E R2, desc[UR6][R8.64] ;  /* 0x0000000608027981 */ /* 0x000ea4000c1e1900 */
[----:B--2---:R-:W-:-:S04]  /*1350*/  FADD R2, R25, -R2 ;  /* 0x8000000219027221 */ /* 0x004fc80000000000 */
[----:B------:R-:W0:Y:S02]  /*1360*/  F2F.F64.F32 R10, R2 ;  /* 0x00000002000a7310 */ /* 0x000e240000201800 */
[----:B0-----:R-:W-:-:S10]  /*1370*/  DFMA R10, R10, R6, R20 ;  /* 0x000000060a0a722b */ /* 0x001fd40000000014 */
[----:B------:R-:W0:Y:S02]  /*1380*/  F2F.F32.F64 R11, R10 ;  /* 0x0000000a000b7310 */ /* 0x000e240000301000 */
[----:B0-----:R4:W-:Y:S02]  /*1390*/  STG.E desc[UR6][R8.64], R11 ;  /* 0x0000000b08007986 */ /* 0x0019e4000c101906 */
.L_x_13:
[----:B------:R-:W-:Y:S05]  /*13a0*/  BSYNC.RECONVERGENT B0 ;  /* 0x0000000000007941 */ /* 0x000fea0003800200 */
.L_x_12:
[----:B------:R-:W-:-:S04]  /*13b0*/  ISETP.NE.AND P0, PT, R4, RZ, PT ;  /* 0x000000ff0400720c */ /* 0x000fc80003f05270 */
[----:B------:R-:W-:-:S04]  /*13c0*/  ISETP.EQ.OR P0, PT, R3, RZ, !P0 ;  /* 0x000000ff0300720c */ /* 0x000fc80004702670 */
[----:B------:R-:W-:-:S04]  /*13d0*/  ISETP.GE.U32.OR P0, PT, R3, UR5, P0 ;  /* 0x0000000503007c0c */ /* 0x000fc80008706470 */
[----:B------:R-:W-:-:S13]  /*13e0*/  ISETP.GE.U32.OR P0, PT, R4, UR4, P0 ;  /* 0x0000000404007c0c */ /* 0x000fda0008706470 */
[----:B------:R-:W-:Y:S05]  /*13f0*/  @P0 EXIT ;  /* 0x000000000000094d */ /* 0x000fea0003800000 */
[----:B------:R-:W5:Y:S08]  /*1400*/  LDC.64 R12, c[0x0][0x3b0] ;  /* 0x0000ec00ff0c7b82 */ /* 0x000f700000000a00 */
[----:B0-234-:R-:W0:Y:S08]  /*1410*/  LDC.64 R10, c[0x0][0x388] ;  /* 0x0000e200ff0a7b82 */ /* 0x01de300000000a00 */
[----:B------:R-:W2:Y:S08]  /*1420*/  LDC.64 R8, c[0x0][0x390] ;  /* 0x0000e400ff087b82 */ /* 0x000eb00000000a00 */
[----:B------:R-:W3:Y:S01]  /*1430*/  LDC.64 R6, c[0x0][0x398] ;  /* 0x0000e600ff067b82 */ /* 0x000ee20000000a00 */
[----:B-----5:R-:W-:-:S02]  /*1440*/  IMAD R5, R3, R12, R12 ;  /* 0x0000000c03057224 */ /* 0x020fc400078e020c */
[----:B------:R-:W-:Y:S02]  /*1450*/  IMAD R15, R3, R12, RZ ;  /* 0x0000000c030f7224 */ /* 0x000fe400078e02ff */
[CC--:B------:R-:W-:Y:S02]  /*1460*/  IMAD R5, R4.reuse, R13.reuse, R5 ;  /* 0x0000000d04057224 */ /* 0x0c0fe400078e0205 */
[CC--:B------:R-:W-:Y:S01]  /*1470*/  IMAD R3, R4.reuse, R13.reuse, R15 ;  /* 0x0000000d04037224 */ /* 0x0c0fe200078e020f */
[----:B------:R-:W4:Y:S01]  /*1480*/  LDC R14, c[0x0][0x3b8] ;  /* 0x0000ee00ff0e7b82 */ /* 0x000f220000000800 */
[----:B------:R-:W-:Y:S02]  /*1490*/  IMAD R2, R4, R13, -R13 ;  /* 0x0000000d04027224 */ /* 0x000fe400078e0a0d */
[----:B0-----:R-:W-:-:S04]  /*14a0*/  IMAD.WIDE R4, R5, 0x4, R10 ;  /* 0x0000000405047825 */ /* 0x001fc800078e020a */
[----:B------:R-:W-:Y:S02]  /*14b0*/  IMAD.WIDE R10, R3, 0x4, R10 ;  /* 0x00000004030a7825 */ /* 0x000fe400078e020a */
[----:B------:R-:W5:Y:S02]  /*14c0*/  LDG.E R4, desc[UR6][R4.64] ;  /* 0x0000000604047981 */ /* 0x000f64000c1e1900 */
[----:B------:R-:W-:Y:S02]  /*14d0*/  IMAD.IADD R15, R15, 0x1, R2 ;  /* 0x000000010f0f7824 */ /* 0x000fe400078e0202 */
[--C-:B--2---:R-:W-:Y:S01]  /*14e0*/  IMAD.WIDE R12, R3, 0x4, R8.reuse ;  /* 0x00000004030c7825 */ /* 0x104fe200078e0208 */
[----:B------:R-:W5:Y:S03]  /*14f0*/  LDG.E R11, desc[UR6][R10.64] ;  /* 0x000000060a0b7981 */ /* 0x000f66000c1e1900 */
[----:B------:R-:W-:-:S02]  /*1500*/  IMAD.WIDE R8, R15, 0x4, R8 ;  /* 0x000000040f087825 */ /* 0x000fc400078e0208 */
[----:B------:R-:W2:Y:S02]  /*1510*/  LDG.E R13, desc[UR6][R12.64] ;  /* 0x000000060c0d7981 */ /* 0x000ea4000c1e1900 */
[----:B---3--:R-:W-:Y:S02]  /*1520*/  IMAD.WIDE R6, R3, 0x4, R6 ;  /* 0x0000000403067825 */ /* 0x008fe400078e0206 */
[----:B------:R-:W3:Y:S04]  /*1530*/  LDG.E R9, desc[UR6][R8.64] ;  /* 0x0000000608097981 */ /* 0x000ee8000c1e1900 */
[----:B------:R-:W3:Y:S01]  /*1540*/  LDG.E R7, desc[UR6][R6.64] ;  /* 0x0000000606077981 */ /* 0x000ee2000c1e1900 */
[----:B----4-:R-:W0:Y:S01]  /*1550*/  MUFU.RCP R15, R14 ;  /* 0x0000000e000f7308 */ /* 0x010e220000001000 */
[----:B------:R-:W-:Y:S01]  /*1560*/  BSSY.RECONVERGENT B0, `(.L_x_17) ;  /* 0x0000010000007945 */ /* 0x000fe20003800200 */
[----:B-----5:R-:W-:-:S04]  /*1570*/  FADD R2, R4, -R11 ;  /* 0x8000000b04027221 */ /* 0x020fc80000000000 */
[----:B--2---:R-:W-:-:S04]  /*1580*/  FADD R2, R2, R13 ;  /* 0x0000000d02027221 */ /* 0x004fc80000000000 */
[----:B---3--:R-:W-:-:S04]  /*1590*/  FADD R2, R2, -R9 ;  /* 0x8000000902027221 */ /* 0x008fc80000000000 */
[----:B------:R-:W-:Y:S01]  /*15a0*/  FMUL R5, R2, R7 ;  /* 0x0000000702057220 */ /* 0x000fe20000400000 */
[----:B0-----:R-:W-:-:S03]  /*15b0*/  FFMA R4, R15, -R14, 1 ;  /* 0x3f8000000f047423 */ /* 0x001fc6000000080e */
[----:B------:R-:W0:Y:S01]  /*15c0*/  FCHK P0, R5, R14 ;  /* 0x0000000e05007302 */ /* 0x000e220000000000 */
[----:B------:R-:W-:-:S04]  /*15d0*/  FFMA R2, R15, R4, R15 ;  /* 0x000000040f027223 */ /* 0x000fc8000000000f */
[----:B------:R-:W-:-:S04]  /*15e0*/  FFMA R4, R2, R5, RZ ;  /* 0x0000000502047223 */ /* 0x000fc800000000ff */
[----:B------:R-:W-:-:S04]  /*15f0*/  FFMA R7, R4, -R14, R5 ;  /* 0x8000000e04077223 */ /* 0x000fc80000000005 */
[----:B------:R-:W-:Y:S01]  /*1600*/  FFMA R7, R2, R7, R4 ;  /* 0x0000000702077223 */ /* 0x000fe20000000004 */
[----:B0-----:R-:W-:Y:S06]  /*1610*/  @!P0 BRA `(.L_x_18) ;  /* 0x0000000000108947 */ /* 0x001fec0003800000 */
[----:B------:R-:W-:Y:S02]  /*1620*/  MOV R2, R5 ;  /* 0x0000000500027202 */ /* 0x000fe40000000f00 */
[----:B------:R-:W-:-:S07]  /*1630*/  MOV R6, 0x1650 ;  /* 0x0000165000067802 */ /* 0x000fce0000000f00 */
[----:B-1----:R-:W-:Y:S05]  /*1640*/  CALL.REL.NOINC `($__internal_1_$__cuda_sm3x_div_rn_noftz_f32_slowpath) ;  /* 0x00000004008c7944 */ /* 0x002fea0003c00000 */
[----:B------:R-:W-:-:S07]  /*1650*/  IMAD.MOV.U32 R7, RZ, RZ, R2 ;  /* 0x000000ffff077224 */ /* 0x000fce00078e0002 */
.L_x_18:
[----:B------:R-:W-:Y:S05]  /*1660*/  BSYNC.RECONVERGENT B0 ;  /* 0x0000000000007941 */ /* 0x000fea0003800200 */
.L_x_17:
[----:B------:R-:W0:Y:S02]  /*1670*/  LDC.64 R4, c[0x0][0x380] ;  /* 0x0000e000ff047b82 */ /* 0x000e240000000a00 */
[----:B0-----:R-:W-:-:S05]  /*1680*/  IMAD.WIDE R2, R3, 0x4, R4 ;  /* 0x0000000403027825 */ /* 0x001fca00078e0204 */
[----:B-1----:R-:W2:Y:S02]  /*1690*/  LDG.E R0, desc[UR6][R2.64] ;  /* 0x0000000602007981 */ /* 0x002ea4000c1e1900 */
[----:B--2---:R-:W-:-:S05]  /*16a0*/  FADD R7, R0, -R7 ;  /* 0x8000000700077221 */ /* 0x004fca0000000000 */
[----:B------:R-:W-:Y:S01]  /*16b0*/  STG.E desc[UR6][R2.64], R7 ;  /* 0x0000000702007986 */ /* 0x000fe2000c101906 */
[----:B------:R-:W-:Y:S05]  /*16c0*/  EXIT ;  /* 0x000000000000794d */ /* 0x000fea0003800000 */
        .weak           $__internal_0_$__cuda_sm20_div_rn_f64_full
        .type           $__internal_0_$__cuda_sm20_div_rn_f64_full,@function
        .size           $__internal_0_$__cuda_sm20_div_rn_f64_full,($__internal_1_$__cuda_sm3x_div_rn_noftz_f32_slowpath - $__internal_0_$__cuda_sm20_div_rn_f64_full)
$__internal_0_$__cuda_sm20_div_rn_f64_full:
[C---:B------:R-:W-:Y:S01]  /*16d0*/  FSETP.GEU.AND P0, PT, |R11|.reuse, 1.469367938527859385e-39, PT ;  /* 0x001000000b00780b */ /* 0x040fe20003f0e200 */
[----:B------:R-:W-:Y:S01]  /*16e0*/  IMAD.MOV.U32 R14, RZ, RZ, 0x1 ;  /* 0x00000001ff0e7424 */ /* 0x000fe200078e00ff */
[----:B------:R-:W-:Y:S01]  /*16f0*/  LOP3.LUT R8, R11, 0x800fffff, RZ, 0xc0, !PT ;  /* 0x800fffff0b087812 */ /* 0x000fe200078ec0ff */
[----:B------:R-:W-:Y:S01]  /*1700*/  BSSY.RECONVERGENT B1, `(.L_x_19) ;  /* 0x0000054000017945 */ /* 0x000fe20003800200 */
[C---:B------:R-:W-:Y:S02]  /*1710*/  FSETP.GEU.AND P2, PT, |R13|.reuse, 1.469367938527859385e-39, PT ;  /* 0x001000000d00780b */ /* 0x040fe40003f4e200 */
[----:B------:R-:W-:Y:S02]  /*1720*/  LOP3.LUT R9, R8, 0x3ff00000, RZ, 0xfc, !PT ;  /* 0x3ff0000008097812 */ /* 0x000fe400078efcff */
[----:B------:R-:W-:Y:S02]  /*1730*/  MOV R8, R10 ;  /* 0x0000000a00087202 */ /* 0x000fe40000000f00 */
[----:B------:R-:W-:-:S02]  /*1740*/  LOP3.LUT R5, R13, 0x7ff00000, RZ, 0xc0, !PT ;  /* 0x7ff000000d057812 */ /* 0x000fc400078ec0ff */
[----:B------:R-:W-:Y:S01]  /*1750*/  LOP3.LUT R22, R11, 0x7ff00000, RZ, 0xc0, !PT ;  /* 0x7ff000000b167812 */ /* 0x000fe200078ec0ff */
[----:B------:R-:W-:-:S03]  /*1760*/  @!P0 DMUL R8, R10, 8.98846567431157953865e+307 ;  /* 0x7fe000000a088828 */ /* 0x000fc60000000000 */
[----:B------:R-:W-:Y:S02]  /*1770*/  ISETP.GE.U32.AND P1, PT, R5, R22, PT ;  /* 0x000000160500720c */ /* 0x000fe40003f26070 */
[----:B------:R-:W-:Y:S01]  /*1780*/  @!P2 LOP3.LUT R6, R11, 0x7ff00000, RZ, 0xc0, !PT ;  /* 0x7ff000000b06a812 */ /* 0x000fe200078ec0ff */
[----:B------:R-:W0:Y:S01]  /*1790*/  MUFU.RCP64H R15, R9 ;  /* 0x00000009000f7308 */ /* 0x000e220000001800 */
[----:B------:R-:W-:Y:S02]  /*17a0*/  @!P2 MOV R26, RZ ;  /* 0x000000ff001aa202 */ /* 0x000fe40000000f00 */
[----:B------:R-:W-:Y:S02]  /*17b0*/  @!P2 ISETP.GE.U32.AND P3, PT, R5, R6, PT ;  /* 0x000000060500a20c */ /* 0x000fe40003f66070 */
[----:B------:R-:W-:Y:S02]  /*17c0*/  MOV R6, 0x1ca00000 ;  /* 0x1ca0000000067802 */ /* 0x000fe40000000f00 */
[----:B------:R-:W-:-:S02]  /*17d0*/  @!P0 LOP3.LUT R22, R9, 0x7ff00000, RZ, 0xc0, !PT ;  /* 0x7ff0000009168812 */ /* 0x000fc400078ec0ff */
[----:B------:R-:W-:-:S04]  /*17e0*/  @!P2 SEL R7, R6, 0x63400000, !P3 ;  /* 0x634000000607a807 */ /* 0x000fc80005800000 */
[----:B------:R-:W-:Y:S01]  /*17f0*/  @!P2 LOP3.LUT R7, R7, 0x80000000, R13, 0xf8, !PT ;  /* 0x800000000707a812 */ /* 0x000fe200078ef80d */
[----:B0-----:R-:W-:-:S03]  /*1800*/  DFMA R16, R14, -R8, 1 ;  /* 0x3ff000000e10742b */ /* 0x001fc60000000808 */
[----:B------:R-:W-:Y:S01]  /*1810*/  @!P2 LOP3.LUT R27, R7, 0x100000, RZ, 0xfc, !PT ;  /* 0x00100000071ba812 */ /* 0x000fe200078efcff */
[----:B------:R-:W-:-:S04]  /*1820*/  IMAD.MOV.U32 R7, RZ, RZ, R5 ;  /* 0x000000ffff077224 */ /* 0x000fc800078e0005 */
[----:B------:R-:W-:-:S08]  /*1830*/  DFMA R16, R16, R16, R16 ;  /* 0x000000101010722b */ /* 0x000fd00000000010 */
[----:B------:R-:W-:Y:S01]  /*1840*/  DFMA R16, R14, R16, R14 ;  /* 0x000000100e10722b */ /* 0x000fe2000000000e */
[----:B------:R-:W-:Y:S01]  /*1850*/  SEL R15, R6, 0x63400000, !P1 ;  /* 0x63400000060f7807 */ /* 0x000fe20004800000 */
[----:B------:R-:W-:-:S03]  /*1860*/  IMAD.MOV.U32 R14, RZ, RZ, R12 ;  /* 0x000000ffff0e7224 */ /* 0x000fc600078e000c */
[----:B------:R-:W-:-:S03]  /*1870*/  LOP3.LUT R15, R15, 0x800fffff, R13, 0xf8, !PT ;  /* 0x800fffff0f0f7812 */ /* 0x000fc600078ef80d */
[----:B------:R-:W-:-:S03]  /*1880*/  DFMA R18, R16, -R8, 1 ;  /* 0x3ff000001012742b */ /* 0x000fc60000000808 */
[----:B------:R-:W-:-:S05]  /*1890*/  @!P2 DFMA R14, R14, 2, -R26 ;  /* 0x400000000e0ea82b */ /* 0x000fca000000081a */
[----:B------:R-:W-:-:S05]  /*18a0*/  DFMA R16, R16, R18, R16 ;  /* 0x000000121010722b */ /* 0x000fca0000000010 */
[----:B------:R-:W-:-:S03]  /*18b0*/  @!P2 LOP3.LUT R7, R15, 0x7ff00000, RZ, 0xc0, !PT ;  /* 0x7ff000000f07a812 */ /* 0x000fc600078ec0ff */
[----:B------:R-:W-:Y:S01]  /*18c0*/  DMUL R18, R16, R14 ;  /* 0x0000000e10127228 */ /* 0x000fe20000000000 */
[----:B------:R-:W-:-:S04]  /*18d0*/  IADD3 R23, PT, PT, R7, -0x1, RZ ;  /* 0xffffffff07177810 */ /* 0x000fc80007ffe0ff */
[----:B------:R-:W-:Y:S01]  /*18e0*/  ISETP.GT.U32.AND P0, PT, R23, 0x7feffffe, PT ;  /* 0x7feffffe1700780c */ /* 0x000fe20003f04070 */
[----:B------:R-:W-:Y:S02]  /*18f0*/  VIADD R23, R22, 0xffffffff ;  /* 0xffffffff16177836 */ /* 0x000fe40000000000 */
[----:B------:R-:W-:-:S03]  /*1900*/  DFMA R26, R18, -R8, R14 ;  /* 0x80000008121a722b */ /* 0x000fc6000000000e */
[----:B------:R-:W-:-:S05]  /*1910*/  ISETP.GT.U32.OR P0, PT, R23, 0x7feffffe, P0 ;  /* 0x7feffffe1700780c */ /* 0x000fca0000704470 */
[----:B------:R-:W-:-:S08]  /*1920*/  DFMA R16, R16, R26, R18 ;  /* 0x0000001a1010722b */ /* 0x000fd00000000012 */
[----:B------:R-:W-:Y:S05]  /*1930*/  @P0 BRA `(.L_x_20) ;  /* 0x00000000006c0947 */ /* 0x000fea0003800000 */
[----:B------:R-:W-:-:S04]  /*1940*/  LOP3.LUT R12, R11, 0x7ff00000, RZ, 0xc0, !PT ;  /* 0x7ff000000b0c7812 */ /* 0x000fc800078ec0ff */
[CC--:B------:R-:W-:Y:S02]  /*1950*/  VIADDMNMX R7, R5.reuse, -R12.reuse, 0xb9600000, !PT ;  /* 0xb960000005077446 */ /* 0x0c0fe4000780090c */
[----:B------:R-:W-:Y:S02]  /*1960*/  ISETP.GE.U32.AND P0, PT, R5, R12, PT ;  /* 0x0000000c0500720c */ /* 0x000fe40003f06070 */
[----:B------:R-:W-:Y:S02]  /*1970*/  VIMNMX R7, PT, PT, R7, 0x46a00000, PT ;  /* 0x46a0000007077848 */ /* 0x000fe40003fe0100 */
[----:B------:R-:W-:Y:S02]  /*1980*/  SEL R6, R6, 0x63400000, !P0 ;  /* 0x6340000006067807 */ /* 0x000fe40004000000 */
[----:B------:R-:W-:Y:S02]  /*1990*/  MOV R12, RZ ;  /* 0x000000ff000c7202 */ /* 0x000fe40000000f00 */
[----:B------:R-:W-:-:S05]  /*19a0*/  IADD3 R6, PT, PT, -R6, R7, RZ ;  /* 0x0000000706067210 */ /* 0x000fca0007ffe1ff */
[----:B------:R-:W-:-:S06]  /*19b0*/  VIADD R13, R6, 0x7fe00000 ;  /* 0x7fe00000060d7836 */ /* 0x000fcc0000000000 */
[----:B------:R-:W-:-:S10]  /*19c0*/  DMUL R18, R16, R12 ;  /* 0x0000000c10127228 */ /* 0x000fd40000000000 */
[----:B------:R-:W-:-:S13]  /*19d0*/  FSETP.GTU.AND P0, PT, |R19|, 1.469367938527859385e-39, PT ;  /* 0x001000001300780b */ /* 0x000fda0003f0c200 */
[----:B------:R-:W-:Y:S05]  /*19e0*/  @P0 BRA `(.L_x_21) ;  /* 0x0000000000940947 */ /* 0x000fea0003800000 */
[----:B------:R-:W-:Y:S01]  /*19f0*/  DFMA R8, R16, -R8, R14 ;  /* 0x800000081008722b */ /* 0x000fe2000000000e */
[----:B------:R-:W-:-:S09]  /*1a00*/  IMAD.MOV.U32 R12, RZ, RZ, RZ ;  /* 0x000000ffff0c7224 */ /* 0x000fd200078e00ff */
[C---:B------:R-:W-:Y:S02]  /*1a10*/  FSETP.NEU.AND P0, PT, R9.reuse, RZ, PT ;  /* 0x000000ff0900720b */ /* 0x040fe40003f0d000 */
[----:B------:R-:W-:-:S04]  /*1a20*/  LOP3.LUT R11, R9, 0x80000000, R11, 0x48, !PT ;  /* 0x80000000090b7812 */ /* 0x000fc800078e480b */
[----:B------:R-:W-:-:S07]  /*1a30*/  LOP3.LUT R13, R11, R13, RZ, 0xfc, !PT ;  /* 0x0000000d0b0d7212 */ /* 0x000fce00078efcff */
[----:B------:R-:W-:Y:S05]  /*1a40*/  @!P0 BRA `(.L_x_21) ;  /* 0x00000000007c8947 */ /* 0x000fea0003800000 */
[C---:B------:R-:W-:Y:S01]  /*1a50*/  IADD3 R9, PT, PT, -R6.reuse, RZ, RZ ;  /* 0x000000ff06097210 */ /* 0x040fe20007ffe1ff */
[----:B------:R-:W-:Y:S01]  /*1a60*/  IMAD.MOV.U32 R8, RZ, RZ, RZ ;  /* 0x000000ffff087224 */ /* 0x000fe200078e00ff */
[----:B------:R-:W-:Y:S01]  /*1a70*/  DMUL.RP R12, R16, R12 ;  /* 0x0000000c100c7228 */ /* 0x000fe20000008000 */
[----:B------:R-:W-:-:S04]  /*1a80*/  IADD3 R5, PT, PT, -R6, -0x43300000, RZ ;  /* 0xbcd0000006057810 */ /* 0x000fc80007ffe1ff */
[----:B------:R-:W-:-:S05]  /*1a90*/  DFMA R8, R18, -R8, R16 ;  /* 0x800000081208722b */ /* 0x000fca0000000010 */
[----:B------:R-:W-:-:S05]  /*1aa0*/  LOP3.LUT R11, R13, R11, RZ, 0x3c, !PT ;  /* 0x0000000b0d0b7212 */ /* 0x000fca00078e3cff */
[----:B------:R-:W-:-:S04]  /*1ab0*/  FSETP.NEU.AND P0, PT, |R9|, R5, PT ;  /* 0x000000050900720b */ /* 0x000fc80003f0d200 */
[----:B------:R-:W-:Y:S02]  /*1ac0*/  FSEL R18, R12, R18, !P0 ;  /* 0x000000120c127208 */ /* 0x000fe40004000000 */
[----:B------:R-:W-:Y:S01]  /*1ad0*/  FSEL R19, R11, R19, !P0 ;  /* 0x000000130b137208 */ /* 0x000fe20004000000 */
[----:B------:R-:W-:Y:S06]  /*1ae0*/  BRA `(.L_x_21) ;  /* 0x0000000000547947 */ /* 0x000fec0003800000 */
.L_x_20:
[----:B------:R-:W-:-:S14]  /*1af0*/  DSETP.NAN.AND P0, PT, R12, R12, PT ;  /* 0x0000000c0c00722a */ /* 0x000fdc0003f08000 */
[----:B------:R-:W-:Y:S05]  /*1b00*/  @P0 BRA `(.L_x_22) ;  /* 0x0000000000440947 */ /* 0x000fea0003800000 */
[----:B------:R-:W-:-:S14]  /*1b10*/  DSETP.NAN.AND P0, PT, R10, R10, PT ;  /* 0x0000000a0a00722a */ /* 0x000fdc0003f08000 */
[----:B------:R-:W-:Y:S05]  /*1b20*/  @P0 BRA `(.L_x_23) ;  /* 0x0000000000300947 */ /* 0x000fea0003800000 */
[----:B------:R-:W-:Y:S01]  /*1b30*/  ISETP.NE.AND P0, PT, R7, R22, PT ;  /* 0x000000160700720c */ /* 0x000fe20003f05270 */
[----:B------:R-:W-:Y:S01]  /*1b40*/  IMAD.MOV.U32 R19, RZ, RZ, -0x80000 ;  /* 0xfff80000ff137424 */ /* 0x000fe200078e00ff */
[----:B------:R-:W-:-:S11]  /*1b50*/  MOV R18, 0x0 ;  /* 0x0000000000127802 */ /* 0x000fd60000000f00 */
[----:B------:R-:W-:Y:S05]  /*1b60*/  @!P0 BRA `(.L_x_21) ;  /* 0x0000000000348947 */ /* 0x000fea0003800000 */
[----:B------:R-:W-:Y:S02]  /*1b70*/  ISETP.NE.AND P0, PT, R7, 0x7ff00000, PT ;  /* 0x7ff000000700780c */ /* 0x000fe40003f05270 */
[----:B------:R-:W-:Y:S02]  /*1b80*/  LOP3.LUT R19, R13, 0x80000000, R11, 0x48, !PT ;  /* 0x800000000d137812 */ /* 0x000fe400078e480b */
[----:B------:R-:W-:-:S13]  /*1b90*/  ISETP.EQ.OR P0, PT, R22, RZ, !P0 ;  /* 0x000000ff1600720c */ /* 0x000fda0004702670 */
[----:B------:R-:W-:Y:S02]  /*1ba0*/  @P0 LOP3.LUT R5, R19, 0x7ff00000, RZ, 0xfc, !PT ;  /* 0x7ff0000013050812 */ /* 0x000fe400078efcff */
[----:B------:R-:W-:Y:S01]  /*1bb0*/  @!P0 MOV R18, RZ ;  /* 0x000000ff00128202 */ /* 0x000fe20000000f00 */
[----:B------:R-:W-:Y:S01]  /*1bc0*/  @P0 IMAD.MOV.U32 R18, RZ, RZ, RZ ;  /* 0x000000ffff120224 */ /* 0x000fe200078e00ff */
[----:B------:R-:W-:Y:S01]  /*1bd0*/  @P0 MOV R19, R5 ;  /* 0x0000000500130202 */ /* 0x000fe20000000f00 */
[----:B------:R-:W-:Y:S06]  /*1be0*/  BRA `(.L_x_21) ;  /* 0x0000000000147947 */ /* 0x000fec0003800000 */
.L_x_23:
[----:B------:R-:W-:Y:S01]  /*1bf0*/  LOP3.LUT R19, R11, 0x80000, RZ, 0xfc, !PT ;  /* 0x000800000b137812 */ /* 0x000fe200078efcff */
[----:B------:R-:W-:Y:S01]  /*1c00*/  IMAD.MOV.U32 R18, RZ, RZ, R10 ;  /* 0x000000ffff127224 */ /* 0x000fe200078e000a */
[----:B------:R-:W-:Y:S06]  /*1c10*/  BRA `(.L_x_21) ;  /* 0x0000000000087947 */ /* 0x000fec0003800000 */
.L_x_22:
[----:B------:R-:W-:Y:S02]  /*1c20*/  LOP3.LUT R19, R13, 0x80000, RZ, 0xfc, !PT ;  /* 0x000800000d137812 */ /* 0x000fe400078efcff */
[----:B------:R-:W-:-:S07]  /*1c30*/  MOV R18, R12 ;  /* 0x0000000c00127202 */ /* 0x000fce0000000f00 */
.L_x_21:
[----:B------:R-:W-:Y:S05]  /*1c40*/  BSYNC.RECONVERGENT B1 ;  /* 0x0000000000017941 */ /* 0x000fea0003800200 */
.L_x_19:
[----:B------:R-:W-:Y:S01]  /*1c50*/  MOV R6, R2 ;  /* 0x0000000200067202 */ /* 0x000fe20000000f00 */
[----:B------:R-:W-:-:S04]  /*1c60*/  IMAD.MOV.U32 R7, RZ, RZ, 0x0 ;  /* 0x00000000ff077424 */ /* 0x000fc800078e00ff */
[----:B------:R-:W-:Y:S05]  /*1c70*/  RET.REL.NODEC R6 `(_Z4cul2PfS_S_S_S_S_iif) ;  /* 0xffffffe006e07950 */ /* 0x000fea0003c3ffff */
        .weak           $__internal_1_$__cuda_sm3x_div_rn_noftz_f32_slowpath
        .type           $__internal_1_$__cuda_sm3x_div_rn_noftz_f32_slowpath,@function
        .size           $__internal_1_$__cuda_sm3x_div_rn_noftz_f32_slowpath,(.L_x_62 - $__internal_1_$__cuda_sm3x_div_rn_noftz_f32_slowpath)
$__internal_1_$__cuda_sm3x_div_rn_noftz_f32_slowpath:
[----:B------:R-:W-:Y:S01]  /*1c80*/  SHF.R.U32.HI R7, RZ, 0x17, R0 ;  /* 0x00000017ff077819 */ /* 0x000fe20000011600 */
[----:B------:R-:W-:Y:S01]  /*1c90*/  BSSY.RECONVERGENT B2, `(.L_x_24) ;  /* 0x0000063000027945 */ /* 0x000fe20003800200 */
[----:B------:R-:W-:Y:S01]  /*1ca0*/  SHF.R.U32.HI R8, RZ, 0x17, R2 ;  /* 0x00000017ff087819 */ /* 0x000fe20000011602 */
[----:B------:R-:W-:Y:S01]  /*1cb0*/  IMAD.MOV.U32 R9, RZ, RZ, R0 ;  /* 0x000000ffff097224 */ /* 0x000fe200078e0000 */
[----:B------:R-:W-:Y:S02]  /*1cc0*/  LOP3.LUT R7, R7, 0xff, RZ, 0xc0, !PT ;  /* 0x000000ff07077812 */ /* 0x000fe400078ec0ff */
[----:B------:R-:W-:Y:S02]  /*1cd0*/  LOP3.LUT R11, R8, 0xff, RZ, 0xc0, !PT ;  /* 0x000000ff080b7812 */ /* 0x000fe400078ec0ff */
[----:B------:R-:W-:Y:S02]  /*1ce0*/  IADD3 R10, PT, PT, R7, -0x1, RZ ;  /* 0xffffffff070a7810 */ /* 0x000fe40007ffe0ff */
[----:B------:R-:W-:-:S02]  /*1cf0*/  IADD3 R12, PT, PT, R11, -0x1, RZ ;  /* 0xffffffff0b0c7810 */ /* 0x000fc40007ffe0ff */
[----:B------:R-:W-:-:S04]  /*1d00*/  ISETP.GT.U32.AND P0, PT, R10, 0xfd, PT ;  /* 0x000000fd0a00780c */ /* 0x000fc80003f04070 */
[----:B------:R-:W-:-:S13]  /*1d10*/  ISETP.GT.U32.OR P0, PT, R12, 0xfd, P0 ;  /* 0x000000fd0c00780c */ /* 0x000fda0000704470 */
[----:B------:R-:W-:Y:S01]  /*1d20*/  @!P0 MOV R8, RZ ;  /* 0x000000ff00088202 */ /* 0x000fe20000000f00 */
[----:B------:R-:W-:Y:S06]  /*1d30*/  @!P0 BRA `(.L_x_25) ;  /* 0x00000000005c8947 */ /* 0x000fec0003800000 */
[----:B------:R-:W-:Y:S02]  /*1d40*/  FSETP.GTU.FTZ.AND P0, PT, |R2|, +INF , PT ;  /* 0x7f8000000200780b */ /* 0x000fe40003f1c200 */
[----:B------:R-:W-:-:S04]  /*1d50*/  FSETP.GTU.FTZ.AND P1, PT, |R0|, +INF , PT ;  /* 0x7f8000000000780b */ /* 0x000fc80003f3c200 */
[----:B------:R-:W-:-:S13]  /*1d60*/  PLOP3.LUT P0, PT, P0, P1, PT, 0xf8, 0x8f ;  /* 0x00000000008f781c */ /* 0x000fda0000703f70 */
[----:B------:R-:W-:Y:S05]  /*1d70*/  @P0 BRA `(.L_x_26) ;  /* 0x00000004004c0947 */ /* 0x000fea0003800000 */
[----:B------:R-:W-:-:S13]  /*1d80*/  LOP3.LUT P0, RZ, R9, 0x7fffffff, R2, 0xc8, !PT ;  /* 0x7fffffff09ff7812 */ /* 0x000fda000780c802 */
[----:B------:R-:W-:Y:S05]  /*1d90*/  @!P0 BRA `(.L_x_27) ;  /* 0x00000004003c8947 */ /* 0x000fea0003800000 */
[----:B------:R-:W-:Y:S02]  /*1da0*/  FSETP.NEU.FTZ.AND P2, PT, |R2|, +INF , PT ;  /* 0x7f8000000200780b */ /* 0x000fe40003f5d200 */
[----:B------:R-:W-:Y:S02]  /*1db0*/  FSETP.NEU.FTZ.AND P1, PT, |R0|, +INF , PT ;  /* 0x7f8000000000780b */ /* 0x000fe40003f3d200 */
[----:B------:R-:W-:-:S11]  /*1dc0*/  FSETP.NEU.FTZ.AND P0, PT, |R2|, +INF , PT ;  /* 0x7f8000000200780b */ /* 0x000fd60003f1d200 */
[----:B------:R-:W-:Y:S05]  /*1dd0*/  @!P1 BRA !P2, `(.L_x_27) ;  /* 0x00000004002c9947 */ /* 0x000fea0005000000 */
[----:B------:R-:W-:-:S04]  /*1de0*/  LOP3.LUT P2, RZ, R2, 0x7fffffff, RZ, 0xc0, !PT ;  /* 0x7fffffff02ff7812 */ /* 0x000fc8000784c0ff */
[----:B------:R-:W-:-:S13]  /*1df0*/  PLOP3.LUT P1, PT, P1, P2, PT, 0x2f, 0xf2 ;  /* 0x0000000000f2781c */ /* 0x000fda0000f24577 */
[----:B------:R-:W-:Y:S05]  /*1e00*/  @P1 BRA `(.L_x_28) ;  /* 0x0000000400181947 */ /* 0x000fea0003800000 */
[----:B------:R-:W-:-:S04]  /*1e10*/  LOP3.LUT P1, RZ, R9, 0x7fffffff, RZ, 0xc0, !PT ;  /* 0x7fffffff09ff7812 */ /* 0x000fc8000782c0ff */
[----:B------:R-:W-:-:S13]  /*1e20*/  PLOP3.LUT P0, PT, P0, P1, PT, 0x2f, 0xf2 ;  /* 0x0000000000f2781c */ /* 0x000fda0000702577 */
[----:B------:R-:W-:Y:S05]  /*1e30*/  @P0 BRA `(.L_x_29) ;  /* 0x0000000400000947 */ /* 0x000fea0003800000 */
[----:B------:R-:W-:Y:S02]  /*1e40*/  ISETP.GE.AND P0, PT, R12, RZ, PT ;  /* 0x000000ff0c00720c */ /* 0x000fe40003f06270 */
[----:B------:R-:W-:-:S11]  /*1e50*/  ISETP.GE.AND P1, PT, R10, RZ, PT ;  /* 0x000000ff0a00720c */ /* 0x000fd60003f26270 */
[----:B------:R-:W-:Y:S01]  /*1e60*/  @P0 MOV R8, RZ ;  /* 0x000000ff00080202 */ /* 0x000fe20000000f00 */
[----:B------:R-:W-:Y:S02]  /*1e70*/  @!P0 IMAD.MOV.U32 R8, RZ, RZ, -0x40 ;  /* 0xffffffc0ff088424 */ /* 0x000fe400078e00ff */
[----:B------:R-:W-:Y:S01]  /*1e80*/  @!P0 FFMA R2, R2, 1.84467440737095516160e+19, RZ ;  /* 0x5f80000002028823 */ /* 0x000fe200000000ff */
[----:B------:R-:W-:Y:S02]  /*1e90*/  @!P1 FFMA R9, R0, 1.84467440737095516160e+19, RZ ;  /* 0x5f80000000099823 */ /* 0x000fe400000000ff */
[----:B------:R-:W-:-:S07]  /*1ea0*/  @!P1 IADD3 R8, PT, PT, R8, 0x40, RZ ;  /* 0x0000004008089810 */ /* 0x000fce0007ffe0ff */
.L_x_25:
[----:B------:R-:W-:Y:S01]  /*1eb0*/  LEA R10, R7, 0xc0800000, 0x17 ;  /* 0xc0800000070a7811 */ /* 0x000fe200078eb8ff */
[----:B------:R-:W-:Y:S01]  /*1ec0*/  VIADD R11, R11, 0xffffff81 ;  /* 0xffffff810b0b7836 */ /* 0x000fe20000000000 */
[----:B------:R-:W-:Y:S02]  /*1ed0*/  BSSY.RECONVERGENT B3, `(.L_x_30) ;  /* 0x0000035000037945 */ /* 0x000fe40003800200 */
[----:B------:R-:W-:Y:S01]  /*1ee0*/  IADD3 R12, PT, PT, -R10, R9, RZ ;  /* 0x000000090a0c7210 */ /* 0x000fe20007ffe1ff */
[C---:B------:R-:W-:Y:S01]  /*1ef0*/  IMAD R2, R11.reuse, -0x800000, R2 ;  /* 0xff8000000b027824 */ /* 0x040fe200078e0202 */
[----:B------:R-:W-:Y:S02]  /*1f00*/  IADD3 R11, PT, PT, R11, 0x7f, -R7 ;  /* 0x0000007f0b0b7810 */ /* 0x000fe40007ffe807 */
[----:B------:R-:W0:Y:S01]  /*1f10*/  MUFU.RCP R9, R12 ;  /* 0x0000000c00097308 */ /* 0x000e220000001000 */
[----:B------:R-:W-:Y:S01]  /*1f20*/  FADD.FTZ R13, -R12, -RZ ;  /* 0x800000ff0c0d7221 */ /* 0x000fe20000010100 */
[----:B------:R-:W-:-:S03]  /*1f30*/  IADD3 R11, PT, PT, R11, R8, RZ ;  /* 0x000000080b0b7210 */ /* 0x000fc60007ffe0ff */
[----:B0-----:R-:W-:-:S04]  /*1f40*/  FFMA R10, R9, R13, 1 ;  /* 0x3f800000090a7423 */ /* 0x001fc8000000000d */
[----:B------:R-:W-:-:S04]  /*1f50*/  FFMA R9, R9, R10, R9 ;  /* 0x0000000a09097223 */ /* 0x000fc80000000009 */
[----:B------:R-:W-:-:S04]  /*1f60*/  FFMA R10, R2, R9, RZ ;  /* 0x00000009020a7223 */ /* 0x000fc800000000ff */
[----:B------:R-:W-:-:S04]  /*1f70*/  FFMA R14, R13, R10, R2 ;  /* 0x0000000a0d0e7223 */ /* 0x000fc80000000002 */
[----:B------:R-:W-:-:S04]  /*1f80*/  FFMA R10, R9, R14, R10 ;  /* 0x0000000e090a7223 */ /* 0x000fc8000000000a */
[----:B------:R-:W-:-:S04]  /*1f90*/  FFMA R13, R13, R10, R2 ;  /* 0x0000000a0d0d7223 */ /* 0x000fc80000000002 */
[----:B------:R-:W-:-:S05]  /*1fa0*/  FFMA R2, R9, R13, R10 ;  /* 0x0000000d09027223 */ /* 0x000fca000000000a */
[----:B------:R-:W-:-:S04]  /*1fb0*/  SHF.R.U32.HI R7, RZ, 0x17, R2 ;  /* 0x00000017ff077819 */ /* 0x000fc80000011602 */
[----:B------:R-:W-:-:S04]  /*1fc0*/  LOP3.LUT R7, R7, 0xff, RZ, 0xc0, !PT ;  /* 0x000000ff07077812 */ /* 0x000fc800078ec0ff */
[----:B------:R-:W-:-:S05]  /*1fd0*/  IADD3 R12, PT, PT, R7, R11, RZ ;  /* 0x0000000b070c7210 */ /* 0x000fca0007ffe0ff */
[----:B------:R-:W-:-:S05]  /*1fe0*/  VIADD R7, R12, 0xffffffff ;  /* 0xffffffff0c077836 */ /* 0x000fca0000000000 */
[----:B------:R-:W-:-:S13]  /*1ff0*/  ISETP.GE.U32.AND P0, PT, R7, 0xfe, PT ;  /* 0x000000fe0700780c */ /* 0x000fda0003f06070 */
[----:B------:R-:W-:Y:S05]  /*2000*/  @!P0 BRA `(.L_x_31) ;  /* 0x0000000000808947 */ /* 0x000fea0003800000 */
[----:B------:R-:W-:-:S13]  /*2010*/  ISETP.GT.AND P0, PT, R12, 0xfe, PT ;  /* 0x000000fe0c00780c */ /* 0x000fda0003f04270 */
[----:B------:R-:W-:Y:S05]  /*2020*/  @P0 BRA `(.L_x_32) ;  /* 0x00000000006c0947 */ /* 0x000fea0003800000 */
[----:B------:R-:W-:-:S13]  /*2030*/  ISETP.GE.AND P0, PT, R12, 0x1, PT ;  /* 0x000000010c00780c */ /* 0x000fda0003f06270 */
[----:B------:R-:W-:Y:S05]  /*2040*/  @P0 BRA `(.L_x_33) ;  /* 0x0000000000740947 */ /* 0x000fea0003800000 */
[----:B------:R-:W-:Y:S02]  /*2050*/  ISETP.GE.AND P0, PT, R12, -0x18, PT ;  /* 0xffffffe80c00780c */ /* 0x000fe40003f06270 */
[----:B------:R-:W-:-:S11]  /*2060*/  LOP3.LUT R2, R2, 0x80000000, RZ, 0xc0, !PT ;  /* 0x8000000002027812 */ /* 0x000fd600078ec0ff */
[----:B------:R-:W-:Y:S05]  /*2070*/  @!P0 BRA `(.L_x_33) ;  /* 0x0000000000688947 */ /* 0x000fea0003800000 */
[-CC-:B------:R-:W-:Y:S01]  /*2080*/  FFMA.RZ R7, R9, R13.reuse, R10.reuse ;  /* 0x0000000d09077223 */ /* 0x180fe2000000c00a */
[C---:B------:R-:W-:Y:S02]  /*2090*/  ISETP.NE.AND P2, PT, R12.reuse, RZ, PT ;  /* 0x000000ff0c00720c */ /* 0x040fe40003f45270 */
[C---:B------:R-:W-:Y:S02]  /*20a0*/  ISETP.NE.AND P1, PT, R12.reuse, RZ, PT ;  /* 0x000000ff0c00720c */ /* 0x040fe40003f25270 */
[----:B------:R-:W-:Y:S01]  /*20b0*/  LOP3.LUT R8, R7, 0x7fffff, RZ, 0xc0, !PT ;  /* 0x007fffff07087812 */ /* 0x000fe200078ec0ff */
[CCC-:B------:R-:W-:Y:S01]  /*20c0*/  FFMA.RP R7, R9.reuse, R13.reuse, R10.reuse ;  /* 0x0000000d09077223 */ /* 0x1c0fe2000000800a */
[----:B------:R-:W-:Y:S01]  /*20d0*/  FFMA.RM R10, R9, R13, R10 ;  /* 0x0000000d090a7223 */ /* 0x000fe2000000400a */
[----:B------:R-:W-:Y:S02]  /*20e0*/  IADD3 R9, PT, PT, R12, 0x20, RZ ;  /* 0x000000200c097810 */ /* 0x000fe40007ffe0ff */
[----:B------:R-:W-:-:S02]  /*20f0*/  LOP3.LUT R8, R8, 0x800000, RZ, 0xfc, !PT ;  /* 0x0080000008087812 */ /* 0x000fc400078efcff */
[----:B------:R-:W-:Y:S02]  /*2100*/  IADD3 R11, PT, PT, -R12, RZ, RZ ;  /* 0x000000ff0c0b7210 */ /* 0x000fe40007ffe1ff */
[----:B------:R-:W-:Y:S02]  /*2110*/  SHF.L.U32 R9, R8, R9, RZ ;  /* 0x0000000908097219 */ /* 0x000fe400000006ff */
[----:B------:R-:W-:Y:S02]  /*2120*/  FSETP.NEU.FTZ.AND P0, PT, R7, R10, PT ;  /* 0x0000000a0700720b */ /* 0x000fe40003f1d000 */
[----:B------:R-:W-:Y:S02]  /*2130*/  SEL R7, R11, RZ, P2 ;  /* 0x000000ff0b077207 */ /* 0x000fe40001000000 */
[----:B------:R-:W-:Y:S02]  /*2140*/  ISETP.NE.AND P1, PT, R9, RZ, P1 ;  /* 0x000000ff0900720c */ /* 0x000fe40000f25270 */
[----:B------:R-:W-:-:S02]  /*2150*/  SHF.R.U32.HI R7, RZ, R7, R8 ;  /* 0x00000007ff077219 */ /* 0x000fc40000011608 */
[----:B------:R-:W-:Y:S02]  /*2160*/  PLOP3.LUT P0, PT, P0, P1, PT, 0xf8, 0x8f ;  /* 0x00000000008f781c */ /* 0x000fe40000703f70 */
[----:B------:R-:W-:Y:S02]  /*2170*/  SHF.R.U32.HI R9, RZ, 0x1, R7 ;  /* 0x00000001ff097819 */ /* 0x000fe40000011607 */
[----:B------:R-:W-:-:S04]  /*2180*/  SEL R8, RZ, 0x1, !P0 ;  /* 0x00000001ff087807 */ /* 0x000fc80004000000 */
[----:B------:R-:W-:-:S04]  /*2190*/  LOP3.LUT R8, R8, 0x1, R9, 0xf8, !PT ;  /* 0x0000000108087812 */ /* 0x000fc800078ef809 */
[----:B------:R-:W-:-:S05]  /*21a0*/  LOP3.LUT R8, R8, R7, RZ, 0xc0, !PT ;  /* 0x0000000708087212 */ /* 0x000fca00078ec0ff */
[----:B------:R-:W-:-:S05]  /*21b0*/  IMAD.IADD R9, R9, 0x1, R8 ;  /* 0x0000000109097824 */ /* 0x000fca00078e0208 */
[----:B------:R-:W-:Y:S01]  /*21c0*/  LOP3.LUT R2, R9, R2, RZ, 0xfc, !PT ;  /* 0x0000000209027212 */ /* 0x000fe200078efcff */
[----:B------:R-:W-:Y:S06]  /*21d0*/  BRA `(.L_x_33) ;  /* 0x0000000000107947 */ /* 0x000fec0003800000 */
.L_x_32:
[----:B------:R-:W-:-:S04]  /*21e0*/  LOP3.LUT R2, R2, 0x80000000, RZ, 0xc0, !PT ;  /* 0x8000000002027812 */ /* 0x000fc800078ec0ff */
[----:B------:R-:W-:Y:S01]  /*21f0*/  LOP3.LUT R2, R2, 0x7f800000, RZ, 0xfc, !PT ;  /* 0x7f80000002027812 */ /* 0x000fe200078efcff */
[----:B------:R-:W-:Y:S06]  /*2200*/  BRA `(.L_x_33) ;  /* 0x0000000000047947 */ /* 0x000fec0003800000 */
.L_x_31:
[----:B------:R-:W-:-:S07]  /*2210*/  LEA R2, R11, R2, 0x17 ;  /* 0x000000020b027211 */ /* 0x000fce00078eb8ff */
.L_x_33:
[----:B------:R-:W-:Y:S05]  /*2220*/  BSYNC.RECONVERGENT B3 ;  /* 0x0000000000037941 */ /* 0x000fea0003800200 */
.L_x_30:
[----:B------:R-:W-:Y:S05]  /*2230*/  BRA `(.L_x_34) ;  /* 0x0000000000207947 */ /* 0x000fea0003800000 */
.L_x_29:
[----:B------:R-:W-:-:S04]  /*2240*/  LOP3.LUT R2, R9, 0x80000000, R2, 0x48, !PT ;  /* 0x8000000009027812 */ /* 0x000fc800078e4802 */
[----:B------:R-:W-:Y:S01]  /*2250*/  LOP3.LUT R2, R2, 0x7f800000, RZ, 0xfc, !PT ;  /* 0x7f80000002027812 */ /* 0x000fe200078efcff */
[----:B------:R-:W-:Y:S06]  /*2260*/  BRA `(.L_x_34) ;  /* 0x0000000000147947 */ /* 0x000fec0003800000 */
.L_x_28:
[----:B------:R-:W-:Y:S01]  /*2270*/  LOP3.LUT R2, R9, 0x80000000, R2, 0x48, !PT ;  /* 0x8000000009027812 */ /* 0x000fe200078e4802 */
[----:B------:R-:W-:Y:S06]  /*2280*/  BRA `(.L_x_34) ;  /* 0x00000000000c7947 */ /* 0x000fec0003800000 */
.L_x_27:
[----:B------:R-:W0:Y:S01]  /*2290*/  MUFU.RSQ R2, -QNAN ;  /* 0xffc0000000027908 */ /* 0x000e220000001400 */
[----:B------:R-:W-:Y:S05]  /*22a0*/  BRA `(.L_x_34) ;  /* 0x0000000000047947 */ /* 0x000fea0003800000 */
.L_x_26:
[----:B------:R-:W-:-:S07]  /*22b0*/  FADD.FTZ R2, R2, R0 ;  /* 0x0000000002027221 */ /* 0x000fce0000010000 */
.L_x_34:
[----:B------:R-:W-:Y:S05]  /*22c0*/  BSYNC.RECONVERGENT B2 ;  /* 0x0000000000027941 */ /* 0x000fea0003800200 */
.L_x_24:
[----:B------:R-:W-:-:S04]  /*22d0*/  HFMA2 R7, -RZ, RZ, 0, 0 ;  /* 0x00000000ff077431 */ /* 0x000fc800000001ff */
[----:B0-----:R-:W-:Y:S05]  /*22e0*/  RET.REL.NODEC R6 `(_Z4cul2PfS_S_S_S_S_iif) ;  /* 0xffffffdc06447950 */ /* 0x001fea0003c3ffff */
.L_x_35:
[----:B------:R-:W-:-:S00]  /*22f0*/  BRA `(.L_x_35) ;  /* 0xfffffffc00fc7947 */ /* 0x000fc0000383ffff */
[----:B------:R-:W-:-:S00]  /*2300*/  NOP ;  /* 0x0000000000007918 */ /* 0x000fc00000000000 */
[----:B------:R-:W-:-:S00]  /*2310*/  NOP ;  /* 0x0000000000007918 */ /* 0x000fc00000000000 */
[----:B------:R-:W-:-:S00]  /*2320*/  NOP ;  /* 0x0000000000007918 */ /* 0x000fc00000000000 */
[----:B------:R-:W-:-:S00]  /*2330*/  NOP ;  /* 0x0000000000007918 */ /* 0x000fc00000000000 */
[----:B------:R-:W-:-:S00]  /*2340*/  NOP ;  /* 0x0000000000007918 */ /* 0x000fc00000000000 */
[----:B------:R-:W-:-:S00]  /*2350*/  NOP ;  /* 0x0000000000007918 */ /* 0x000fc00000000000 */
[----:B------:R-:W-:-:S00]  /*2360*/  NOP ;  /* 0x0000000000007918 */ /* 0x000fc00000000000 */
[----:B------:R-:W-:-:S00]  /*2370*/  NOP ;  /* 0x0000000000007918 */ /* 0x000fc00000000000 */
.L_x_62:


//--------------------- .text._Z4cul1PfS_S_S_S_S_iif --------------------------
	.section	.text._Z4cul1PfS_S_S_S_S_iif,"ax",@progbits
	.align	128
        .global         _Z4cul1PfS_S_S_S_S_iif
        .type           _Z4cul1PfS_S_S_S_S_iif,@function
        .size           _Z4cul1PfS_S_S_S_S_iif,(.L_x_63 - _Z4cul1PfS_S_S_S_S_iif)
        .other          _Z4cul1PfS_S_S_S_S_iif,@"STO_CUDA_ENTRY STV_DEFAULT"
_Z4cul1PfS_S_S_S_S_iif:
.text._Z4cul1PfS_S_S_S_S_iif:
[----:B------:R-:W-:Y:S01]  /*0000*/  LDC R1, c[0x0][0x37c] ;  /* 0x0000df00ff017b82 */ /* 0x000fe20000000800 */
[----:B------:R-:W0:Y:S01]  /*0010*/  S2R R2, SR_CTAID.X ;  /* 0x0000000000027919 */ /* 0x000e220000002500 */
[----:B------:R-:W1:Y:S01]  /*0020*/  LDCU UR5, c[0x0][0x370] ;  /* 0x00006e00ff0577ac */ /* 0x000e620008000800 */
[----:B------:R-:W-:Y:S01]  /*0030*/  BSSY.RECONVERGENT B0, `(.L_x_36) ;  /* 0x0000061000007945 */ /* 0x000fe20003800200 */
[----:B------:R-:W2:Y:S01]  /*0040*/  S2R R9, SR_TID.X ;  /* 0x0000000000097919 */ /* 0x000ea20000002100 */
[----:B------:R-:W3:Y:S01]  /*0050*/  LDCU.64 UR6, c[0x0][0x358] ;  /* 0x00006b00ff0677ac */ /* 0x000ee20008000a00 */
[----:B-1----:R-:W-:-:S06]  /*0060*/  UIADD3 UR4, UPT, UPT, UR5, -0x1, URZ ;  /* 0xffffffff05047890 */ /* 0x002fcc000fffe0ff */
[----:B0-----:R-:W-:-:S04]  /*0070*/  ISETP.GE.U32.AND P0, PT, R2, UR4, PT ;  /* 0x0000000402007c0c */ /* 0x001fc8000bf06070 */
[----:B--2---:R-:W-:-:S13]  /*0080*/  ISETP.EQ.OR P0, PT, R9, RZ, P0 ;  /* 0x000000ff0900720c */ /* 0x004fda0000702670 */
[----:B---3--:R-:W-:Y:S05]  /*0090*/  @P0 BRA `(.L_x_37) ;  /* 0x0000000400680947 */ /* 0x008fea0003800000 */
[----:B------:R-:W0:Y:S01]  /*00a0*/  LDCU.64 UR8, c[0x0][0x3b0] ;  /* 0x00007600ff0877ac */ /* 0x000e220008000a00 */
[----:B------:R-:W1:Y:S08]  /*00b0*/  LDC.64 R4, c[0x0][0x398] ;  /* 0x0000e600ff047b82 */ /* 0x000e700000000a00 */
[----:B------:R-:W2:Y:S01]  /*00c0*/  LDC.64 R10, c[0x0][0x380] ;  /* 0x0000e000ff0a7b82 */ /* 0x000ea20000000a00 */
[----:B0-----:R-:W-:-:S04]  /*00d0*/  IMAD R3, R9, UR8, RZ ;  /* 0x0000000809037c24 */ /* 0x001fc8000f8e02ff */
[----:B------:R-:W-:Y:S01]  /*00e0*/  IMAD R8, R2, UR9, R3 ;  /* 0x0000000902087c24 */ /* 0x000fe2000f8e0203 */
[----:B------:R-:W-:-:S03]  /*00f0*/  IADD3 R3, PT, PT, R3, -UR8, RZ ;  /* 0x8000000803037c10 */ /* 0x000fc6000fffe0ff */
[----:B-1----:R-:W-:-:S05]  /*0100*/  IMAD.WIDE R4, R8, 0x4, R4 ;  /* 0x0000000408047825 */ /* 0x002fca00078e0204 */
[----:B------:R-:W3:Y:S01]  /*0110*/  LDG.E R13, desc[UR6][R4.64] ;  /* 0x00000006040d7981 */ /* 0x000ee2000c1e1900 */
[----:B------:R-:W-:Y:S02]  /*0120*/  IMAD R3, R2, UR9, R3 ;  /* 0x0000000902037c24 */ /* 0x000fe4000f8e0203 */
[----:B--2---:R-:W-:-:S04]  /*0130*/  IMAD.WIDE R6, R8, 0x4, R10 ;  /* 0x0000000408067825 */ /* 0x004fc800078e020a */
[----:B------:R-:W-:Y:S01]  /*0140*/  IMAD.WIDE R10, R3, 0x4, R10 ;  /* 0x00000004030a7825 */ /* 0x000fe200078e020a */
[----:B------:R-:W2:Y:S05]  /*0150*/  LDG.E R0, desc[UR6][R6.64] ;  /* 0x0000000606007981 */ /* 0x000eaa000c1e1900 */
[----:B------:R-:W2:Y:S01]  /*0160*/  LDG.E R11, desc[UR6][R10.64] ;  /* 0x000000060a0b7981 */ /* 0x000ea2000c1e1900 */
[----:B------:R-:W-:Y:S01]  /*0170*/  BSSY.RECONVERGENT B1, `(.L_x_38) ;  /* 0x000000e000017945 */ /* 0x000fe20003800200 */
[----:B---3--:R-:W0:Y:S01]  /*0180*/  MUFU.RCP R12, R13 ;  /* 0x0000000d000c7308 */ /* 0x008e220000001000 */
[----:B--2---:R-:W-:-:S07]  /*0190*/  FADD R0, R0, -R11 ;  /* 0x8000000b00007221 */ /* 0x004fce0000000000 */
[----:B------:R-:W1:Y:S01]  /*01a0*/  FCHK P0, R0, R13 ;  /* 0x0000000d00007302 */ /* 0x000e620000000000 */
[----:B0-----:R-:W-:-:S04]  /*01b0*/  FFMA R3, -R13, R12, 1 ;  /* 0x3f8000000d037423 */ /* 0x001fc8000000010c */
[----:B------:R-:W-:-:S04]  /*01c0*/  FFMA R3, R12, R3, R12 ;  /* 0x000000030c037223 */ /* 0x000fc8000000000c */
[----:B------:R-:W-:-:S04]  /*01d0*/  FFMA R12, R0, R3, RZ ;  /* 0x00000003000c7223 */ /* 0x000fc800000000ff */
[----:B------:R-:W-:-:S04]  /*01e0*/  FFMA R14, -R13, R12, R0 ;  /* 0x0000000c0d0e7223 */ /* 0x000fc80000000100 */
[----:B------:R-:W-:Y:S01]  /*01f0*/  FFMA R3, R3, R14, R12 ;  /* 0x0000000e03037223 */ /* 0x000fe2000000000c */
[----:B-1----:R-:W-:Y:S06]  /*0200*/  @!P0 BRA `(.L_x_39) ;  /* 0x0000000000108947 */ /* 0x002fec0003800000 */
[----:B------:R-:W-:Y:S01]  /*0210*/  IMAD.MOV.U32 R3, RZ, RZ, R13 ;  /* 0x000000ffff037224 */ /* 0x000fe200078e000d */
[----:B------:R-:W-:-:S07]  /*0220*/  MOV R10, 0x240 ;  /* 0x00000240000a7802 */ /* 0x000fce0000000f00 */
[----:B------:R-:W-:Y:S05]  /*0230*/  CALL.REL.NOINC `($__internal_2_$__cuda_sm3x_div_rn_noftz_f32_slowpath) ;  /* 0x0000000400e87944 */ /* 0x000fea0003c00000 */
[----:B------:R-:W-:-:S07]  /*0240*/  MOV R3, R0 ;  /* 0x0000000000037202 */ /* 0x000fce0000000f00 */
.L_x_39:
[----:B------:R-:W-:Y:S05]  /*0250*/  BSYNC.RECONVERGENT B1 ;  /* 0x0000000000017941 */ /* 0x000fea0003800200 */
.L_x_38:
[----:B------:R-:W0:Y:S01]  /*0260*/  LDC R12, c[0x0][0x3b8] ;  /* 0x0000ee00ff0c7b82 */ /* 0x000e220000000800 */
[----:B------:R-:W-:Y:S01]  /*0270*/  BSSY.RECONVERGENT B1, `(.L_x_40) ;  /* 0x000000e000017945 */ /* 0x000fe20003800200 */
[----:B0-----:R-:W0:Y:S08]  /*0280*/  MUFU.RCP R0, R12 ;  /* 0x0000000c00007308 */ /* 0x001e300000001000 */
[----:B------:R-:W1:Y:S01]  /*0290*/  FCHK P0, R3, R12 ;  /* 0x0000000c03007302 */ /* 0x000e620000000000 */
[----:B0-----:R-:W-:-:S04]  /*02a0*/  FFMA R11, R0, -R12, 1 ;  /* 0x3f800000000b7423 */ /* 0x001fc8000000080c */
[----:B------:R-:W-:-:S04]  /*02b0*/  FFMA R0, R0, R11, R0 ;  /* 0x0000000b00007223 */ /* 0x000fc80000000000 */
[----:B------:R-:W-:-:S04]  /*02c0*/  FFMA R10, R0, R3, RZ ;  /* 0x00000003000a7223 */ /* 0x000fc800000000ff */
[----:B------:R-:W-:-:S04]  /*02d0*/  FFMA R11, R10, -R12, R3 ;  /* 0x8000000c0a0b7223 */ /* 0x000fc80000000003 */
[----:B------:R-:W-:Y:S01]  /*02e0*/  FFMA R0, R0, R11, R10 ;  /* 0x0000000b00007223 */ /* 0x000fe2000000000a */
[----:B-1----:R-:W-:Y:S06]  /*02f0*/  @!P0 BRA `(.L_x_41) ;  /* 0x0000000000148947 */ /* 0x002fec0003800000 */
[----:B------:R-:W0:Y:S01]  /*0300*/  LDCU UR4, c[0x0][0x3b8] ;  /* 0x00007700ff0477ac */ /* 0x000e220008000800 */
[----:B------:R-:W-:Y:S01]  /*0310*/  IMAD.MOV.U32 R0, RZ, RZ, R3 ;  /* 0x000000ffff007224 */ /* 0x000fe200078e0003 */
[----:B------:R-:W-:Y:S02]  /*0320*/  MOV R10, 0x350 ;  /* 0x00000350000a7802 */ /* 0x000fe40000000f00 */
[----:B0-----:R-:W-:-:S07]  /*0330*/  MOV R3, UR4 ;  /* 0x0000000400037c02 */ /* 0x001fce0008000f00 */
[----:B------:R-:W-:Y:S05]  /*0340*/  CALL.REL.NOINC `($__internal_2_$__cuda_sm3x_div_rn_noftz_f32_slowpath) ;  /* 0x0000000400a47944 */ /* 0x000fea0003c00000 */
.L_x_41:
[----:B------:R-:W-:Y:S05]  /*0350*/  BSYNC.RECONVERGENT B1 ;  /* 0x0000000000017941 */ /* 0x000fea0003800200 */
.L_x_40:
[----:B------:R-:W0:Y:S08]  /*0360*/  LDC.64 R10, c[0x0][0x388] ;  /* 0x0000e200ff0a7b82 */ /* 0x000e300000000a00 */
[----:B------:R-:W1:Y:S01]  /*0370*/  LDC R13, c[0x0][0x3b4] ;  /* 0x0000ed00ff0d7b82 */ /* 0x000e620000000800 */
[----:B0-----:R-:W-:-:S05]  /*0380*/  IMAD.WIDE R10, R8, 0x4, R10 ;  /* 0x00000004080a7825 */ /* 0x001fca00078e020a */
[----:B------:R-:W2:Y:S01]  /*0390*/  LDG.E R3, desc[UR6][R10.64] ;  /* 0x000000060a037981 */ /* 0x000ea2000c1e1900 */
[----:B-1----:R-:W-:-:S04]  /*03a0*/  IMAD.WIDE R12, R13, 0x4, R6 ;  /* 0x000000040d0c7825 */ /* 0x002fc800078e0206 */
[----:B--2---:R-:W-:-:S05]  /*03b0*/  FADD R3, R3, -R0 ;  /* 0x8000000003037221 */ /* 0x004fca0000000000 */
[----:B------:R0:W-:Y:S04]  /*03c0*/  STG.E desc[UR6][R10.64], R3 ;  /* 0x000000030a007986 */ /* 0x0001e8000c101906 */
[----:B------:R-:W2:Y:S04]  /*03d0*/  LDG.E R5, desc[UR6][R4.64] ;  /* 0x0000000604057981 */ /* 0x000ea8000c1e1900 */
[----:B------:R-:W3:Y:S04]  /*03e0*/  LDG.E R7, desc[UR6][R6.64] ;  /* 0x0000000606077981 */ /* 0x000ee8000c1e1900 */
[----:B------:R-:W3:Y:S01]  /*03f0*/  LDG.E R0, desc[UR6][R12.64] ;  /* 0x000000060c007981 */ /* 0x000ee2000c1e1900 */
[----:B------:R-:W-:Y:S01]  /*0400*/  BSSY.RECONVERGENT B1, `(.L_x_42) ;  /* 0x000000e000017945 */ /* 0x000fe20003800200 */
[----:B--2---:R-:W1:Y:S01]  /*0410*/  MUFU.RCP R14, R5 ;  /* 0x00000005000e7308 */ /* 0x004e620000001000 */
[----:B---3--:R-:W-:-:S07]  /*0420*/  FADD R0, R0, -R7 ;  /* 0x8000000700007221 */ /* 0x008fce0000000000 */
[----:B------:R-:W2:Y:S01]  /*0430*/  FCHK P0, R0, R5 ;  /* 0x0000000500007302 */ /* 0x000ea20000000000 */
[----:B-1----:R-:W-:-:S04]  /*0440*/  FFMA R15, -R5, R14, 1 ;  /* 0x3f800000050f7423 */ /* 0x002fc8000000010e */
[----:B------:R-:W-:-:S04]  /*0450*/  FFMA R15, R14, R15, R14 ;  /* 0x0000000f0e0f7223 */ /* 0x000fc8000000000e */
[----:B------:R-:W-:-:S04]  /*0460*/  FFMA R14, R0, R15, RZ ;  /* 0x0000000f000e7223 */ /* 0x000fc800000000ff */
[----:B0-----:R-:W-:-:S04]  /*0470*/  FFMA R3, -R5, R14, R0 ;  /* 0x0000000e05037223 */ /* 0x001fc80000000100 */
[----:B------:R-:W-:Y:S01]  /*0480*/  FFMA R3, R15, R3, R14 ;  /* 0x000000030f037223 */ /* 0x000fe2000000000e */
[----:B--2---:R-:W-:Y:S06]  /*0490*/  @!P0 BRA `(.L_x_43) ;  /* 0x0000000000108947 */ /* 0x004fec0003800000 */
[----:B------:R-:W-:Y:S01]  /*04a0*/  IMAD.MOV.U32 R3, RZ, RZ, R5 ;  /* 0x000000ffff037224 */ /* 0x000fe200078e0005 */
[----:B------:R-:W-:-:S07]  /*04b0*/  MOV R10, 0x4d0 ;  /* 0x000004d0000a7802 */ /* 0x000fce0000000f00 */
[----:B------:R-:W-:Y:S05]  /*04c0*/  CALL.REL.NOINC `($__internal_2_$__cuda_sm3x_div_rn_noftz_f32_slowpath) ;  /* 0x0000000400447944 */ /* 0x000fea0003c00000 */
[----:B------:R-:W-:-:S07]  /*04d0*/  MOV R3, R0 ;  /* 0x0000000000037202 */ /* 0x000fce0000000f00 */
.L_x_43:
[----:B------:R-:W-:Y:S05]  /*04e0*/  BSYNC.RECONVERGENT B1 ;  /* 0x0000000000017941 */ /* 0x000fea0003800200 */
.L_x_42:
        /* <DEDUP_REMOVED lines=15> */
.L_x_45:
[----:B------:R-:W-:Y:S05]  /*05e0*/  BSYNC.RECONVERGENT B1 ;  /* 0x0000000000017941 */ /* 0x000fea0003800200 */
.L_x_44:
[----:B------:R-:W0:Y:S02]  /*05f0*/  LDC.64 R4, c[0x0][0x390] ;  /* 0x0000e400ff047b82 */ /* 0x000e240000000a00 */
[----:B0-----:R-:W-:-:S05]  /*0600*/  IMAD.WIDE R4, R8, 0x4, R4 ;  /* 0x0000000408047825 */ /* 0x001fca00078e0204 */
[----:B------:R-:W2:Y:S02]  /*0610*/  LDG.E R3, desc[UR6][R4.64] ;  /* 0x0000000604037981 */ /* 0x000ea4000c1e1900 */
[----:B--2---:R-:W-:-:S05]  /*0620*/  FADD R3, R3, -R0 ;  /* 0x8000000003037221 */ /* 0x004fca0000000000 */
[----:B------:R0:W-:Y:S02]  /*0630*/  STG.E desc[UR6][R4.64], R3 ;  /* 0x0000000304007986 */ /* 0x0001e4000c101906 */
.L_x_37:
[----:B------:R-:W-:Y:S05]  /*0640*/  BSYNC.RECONVERGENT B0 ;  /* 0x0000000000007941 */ /* 0x000fea0003800200 */
.L_x_36:
[----:B------:R-:W-:-:S13]  /*0650*/  ISETP.NE.AND P0, PT, R2, 0x1, PT ;  /* 0x000000010200780c */ /* 0x000fda0003f05270 */
[----:B------:R-:W-:Y:S05]  /*0660*/  @P0 BRA `(.L_x_46) ;  /* 0x0000000000480947 */ /* 0x000fea0003800000 */
[----:B------:R-:W1:Y:S01]  /*0670*/  LDC R0, c[0x0][0x360] ;  /* 0x0000d800ff007b82 */ /* 0x000e620000000800 */
[----:B------:R-:W-:Y:S01]  /*0680*/  BSSY.RECONVERGENT B0, `(.L_x_46) ;  /* 0x0000010000007945 */ /* 0x000fe20003800200 */
[----:B-1----:R-:W-:-:S04]  /*0690*/  ISETP.GE.U32.AND P0, PT, R0, 0x3, PT ;  /* 0x000000030000780c */ /* 0x002fc80003f06070 */
[----:B------:R-:W-:-:S13]  /*06a0*/  ISETP.EQ.OR P0, PT, R9, RZ, !P0 ;  /* 0x000000ff0900720c */ /* 0x000fda0004702670 */
[----:B------:R-:W-:Y:S05]  /*06b0*/  @P0 BRA `(.L_x_47) ;  /* 0x0000000000240947 */ /* 0x000fea0003800000 */
[----:B------:R-:W1:Y:S08]  /*06c0*/  LDC.64 R6, c[0x0][0x3b0] ;  /* 0x0000ec00ff067b82 */ /* 0x000e700000000a00 */
[----:B0-----:R-:W0:Y:S01]  /*06d0*/  LDC.64 R4, c[0x0][0x380] ;  /* 0x0000e000ff047b82 */ /* 0x001e220000000a00 */
[----:B-1----:R-:W-:-:S07]  /*06e0*/  IMAD R3, R9, R6, R7 ;  /* 0x0000000609037224 */ /* 0x002fce00078e0207 */
[----:B------:R-:W1:Y:S01]  /*06f0*/  LDC.64 R6, c[0x0][0x3a0] ;  /* 0x0000e800ff067b82 */ /* 0x000e620000000a00 */
[----:B0-----:R-:W-:-:S06]  /*0700*/  IMAD.WIDE R4, R3, 0x4, R4 ;  /* 0x0000000403047825 */ /* 0x001fcc00078e0204 */
[----:B------:R-:W2:Y:S01]  /*0710*/  LDG.E R5, desc[UR6][R4.64] ;  /* 0x0000000604057981 */ /* 0x000ea2000c1e1900 */
[----:B-1----:R-:W-:-:S05]  /*0720*/  IMAD.WIDE.U32 R6, R9, 0x4, R6 ;  /* 0x0000000409067825 */ /* 0x002fca00078e0006 */
[----:B--2---:R1:W-:Y:S01]  /*0730*/  STG.E desc[UR6][R6.64], R5 ;  /* 0x0000000506007986 */ /* 0x0043e2000c101906 */
[----:B------:R-:W-:Y:S05]  /*0740*/  BRA `(.L_x_48) ;  /* 0x00000000000c7947 */ /* 0x000fea0003800000 */
.L_x_47:
[----:B0-----:R-:W0:Y:S02]  /*0750*/  LDC.64 R4, c[0x0][0x3a0] ;  /* 0x0000e800ff047b82 */ /* 0x001e240000000a00 */
[----:B0-----:R-:W-:-:S05]  /*0760*/  IMAD.WIDE.U32 R4, R9, 0x4, R4 ;  /* 0x0000000409047825 */ /* 0x001fca00078e0004 */
[----:B------:R0:W-:Y:S02]  /*0770*/  STG.E desc[UR6][R4.64], RZ ;  /* 0x000000ff04007986 */ /* 0x0001e4000c101906 */
.L_x_48:
[----:B------:R-:W-:Y:S05]  /*0780*/  BSYNC.RECONVERGENT B0 ;  /* 0x0000000000007941 */ /* 0x000fea0003800200 */
.L_x_46:
[----:B------:R-:W-:-:S06]  /*0790*/  UIADD3 UR4, UPT, UPT, UR5, -0x2, URZ ;  /* 0xfffffffe05047890 */ /* 0x000fcc000fffe0ff */
[----:B------:R-:W-:-:S13]  /*07a0*/  ISETP.NE.AND P0, PT, R2, UR4, PT ;  /* 0x0000000402007c0c */ /* 0x000fda000bf05270 */
[----:B-1----:R-:W1:Y:S08]  /*07b0*/  @!P0 LDC.64 R6, c[0x0][0x3b0] ;  /* 0x0000ec00ff068b82 */ /* 0x002e700000000a00 */
[----:B0-----:R-:W0:Y:S01]  /*07c0*/  @!P0 LDC.64 R4, c[0x0][0x380] ;  /* 0x0000e000ff048b82 */ /* 0x001e220000000a00 */
[----:B-1----:R-:W-:-:S04]  /*07d0*/  @!P0 IMAD R6, R9, R6, RZ ;  /* 0x0000000609068224 */ /* 0x002fc800078e02ff */
[----:B------:R-:W-:-:S04]  /*07e0*/  @!P0 IMAD R7, R2, R7, R6 ;  /* 0x0000000702078224 */ /* 0x000fc800078e0206 */
[----:B0-----:R-:W-:Y:S01]  /*07f0*/  @!P0 IMAD.WIDE R10, R7, 0x4, R4 ;  /* 0x00000004070a8825 */ /* 0x001fe200078e0204 */
[C---:B------:R-:W-:Y:S01]  /*0800*/  ISETP.NE.AND P1, PT, R9.reuse, 0x1, PT ;  /* 0x000000010900780c */ /* 0x040fe20003f25270 */
[----:B------:R-:W0:Y:S03]  /*0810*/  @!P0 LDC R0, c[0x0][0x360] ;  /* 0x0000d800ff008b82 */ /* 0x000e260000000800 */
[----:B------:R1:W2:Y:S05]  /*0820*/  @!P0 LDG.E R3, desc[UR6][R10.64] ;  /* 0x000000060a038981 */ /* 0x0002aa000c1e1900 */
[----:B------:R-:W3:Y:S08]  /*0830*/  @!P0 LDC.64 R4, c[0x0][0x3a0] ;  /* 0x0000e800ff048b82 */ /* 0x000ef00000000a00 */
[----:B------:R-:W4:Y:S08]  /*0840*/  @!P1 LDC.64 R14, c[0x0][0x3b0] ;  /* 0x0000ec00ff0e9b82 */ /* 0x000f300000000a00 */
[----:B------:R-:W5:Y:S01]  /*0850*/  @!P1 LDC.64 R6, c[0x0][0x380] ;  /* 0x0000e000ff069b82 */ /* 0x000f620000000a00 */
[----:B0-----:R-:W-:-:S04]  /*0860*/  @!P0 IMAD.IADD R13, R9, 0x1, R0 ;  /* 0x00000001090d8824 */ /* 0x001fc800078e0200 */
[----:B---3--:R-:W-:Y:S01]  /*0870*/  @!P0 IMAD.WIDE.U32 R4, R13, 0x4, R4 ;  /* 0x000000040d048825 */ /* 0x008fe200078e0004 */
[----:B------:R-:W0:Y:S02]  /*0880*/  LDCU UR4, c[0x0][0x360] ;  /* 0x00006c00ff0477ac */ /* 0x000e240008000800 */
[----:B-1----:R-:W1:Y:S01]  /*0890*/  @!P1 LDC.64 R10, c[0x0][0x3a8] ;  /* 0x0000ea00ff0a9b82 */ /* 0x002e620000000a00 */
[----:B----4-:R-:W-:-:S04]  /*08a0*/  @!P1 IMAD R15, R2, R15, R14 ;  /* 0x0000000f020f9224 */ /* 0x010fc800078e020e */
[----:B-----5:R-:W-:Y:S01]  /*08b0*/  @!P1 IMAD.WIDE R6, R15, 0x4, R6 ;  /* 0x000000040f069825 */ /* 0x020fe200078e0206 */
[----:B--2---:R2:W-:Y:S05]  /*08c0*/  @!P0 STG.E desc[UR6][R4.64], R3 ;  /* 0x0000000304008986 */ /* 0x0045ea000c101906 */
[----:B------:R-:W3:Y:S01]  /*08d0*/  @!P1 LDG.E R7, desc[UR6][R6.64] ;  /* 0x0000000606079981 */ /* 0x000ee2000c1e1900 */
[----:B0-----:R-:W-:Y:S01]  /*08e0*/  UIADD3 UR4, UPT, UPT, UR4, -0x2, URZ ;  /* 0xfffffffe04047890 */ /* 0x001fe2000fffe0ff */
[----:B-1----:R-:W-:-:S05]  /*08f0*/  @!P1 IMAD.WIDE.U32 R10, R2, 0x4, R10 ;  /* 0x00000004020a9825 */ /* 0x002fca00078e000a */
[----:B------:R-:W-:Y:S01]  /*0900*/  ISETP.NE.AND P0, PT, R9, UR4, PT ;  /* 0x0000000409007c0c */ /* 0x000fe2000bf05270 */
[----:B---3--:R2:W-:-:S12]  /*0910*/  @!P1 STG.E desc[UR6][R10.64], R7 ;  /* 0x000000070a009986 */ /* 0x0085d8000c101906 */
[----:B------:R-:W-:Y:S05]  /*0920*/  @P0 EXIT ;  /* 0x000000000000094d */ /* 0x000fea0003800000 */
[----:B------:R-:W0:Y:S01]  /*0930*/  LDCU.64 UR8, c[0x0][0x3b0] ;  /* 0x00007600ff0877ac */ /* 0x000e220008000a00 */
[----:B--2---:R-:W1:Y:S08]  /*0940*/  LDC.64 R4, c[0x0][0x380] ;  /* 0x0000e000ff047b82 */ /* 0x004e700000000a00 */
[----:B------:R-:W2:Y:S01]  /*0950*/  LDC.64 R6, c[0x0][0x3a8] ;  /* 0x0000ea00ff067b82 */ /* 0x000ea20000000a00 */
[----:B0-----:R-:W-:-:S04]  /*0960*/  IMAD R9, R9, UR8, RZ ;  /* 0x0000000809097c24 */ /* 0x001fc8000f8e02ff */
[----:B------:R-:W-:-:S04]  /*0970*/  IMAD R9, R2, UR9, R9 ;  /* 0x0000000902097c24 */ /* 0x000fc8000f8e0209 */
[----:B-1----:R-:W-:-:S06]  /*0980*/  IMAD.WIDE R4, R9, 0x4, R4 ;  /* 0x0000000409047825 */ /* 0x002fcc00078e0204 */
[----:B------:R-:W3:Y:S01]  /*0990*/  LDG.E R5, desc[UR6][R4.64] ;  /* 0x0000000604057981 */ /* 0x000ee2000c1e1900 */
[----:B------:R-:W-:-:S05]  /*09a0*/  IADD3 R3, PT, PT, R2, UR5, RZ ;  /* 0x0000000502037c10 */ /* 0x000fca000fffe0ff */
[----:B--2---:R-:W-:-:S05]  /*09b0*/  IMAD.WIDE.U32 R2, R3, 0x4, R6 ;  /* 0x0000000403027825 */ /* 0x004fca00078e0006 */
[----:B---3--:R-:W-:Y:S01]  /*09c0*/  STG.E desc[UR6][R2.64], R5 ;  /* 0x0000000502007986 */ /* 0x008fe2000c101906 */
[----:B------:R-:W-:Y:S05]  /*09d0*/  EXIT ;  /* 0x000000000000794d */ /* 0x000fea0003800000 */
        .weak           $__internal_2_$__cuda_sm3x_div_rn_noftz_f32_slowpath
        .type           $__internal_2_$__cuda_sm3x_div_rn_noftz_f32_slowpath,@function
        .size           $__internal_2_$__cuda_sm3x_div_rn_noftz_f32_slowpath,(.L_x_63 - $__internal_2_$__cuda_sm3x_div_rn_noftz_f32_slowpath)
$__internal_2_$__cuda_sm3x_div_rn_noftz_f32_slowpath:
[----:B------:R-:W-:Y:S01]  /*09e0*/  SHF.R.U32.HI R12, RZ, 0x17, R3 ;  /* 0x00000017ff0c7819 */ /* 0x000fe20000011603 */
[----:B------:R-:W-:Y:S01]  /*09f0*/  BSSY.RECONVERGENT B2, `(.L_x_49) ;  /* 0x0000062000027945 */ /* 0x000fe20003800200 */
[----:B------:R-:W-:Y:S02]  /*0a00*/  SHF.R.U32.HI R11, RZ, 0x17, R0 ;  /* 0x00000017ff0b7819 */ /* 0x000fe40000011600 */
[----:B------:R-:W-:Y:S02]  /*0a10*/  LOP3.LUT R12, R12, 0xff, RZ, 0xc0, !PT ;  /* 0x000000ff0c0c7812 */ /* 0x000fe400078ec0ff */
[----:B------:R-:W-:-:S03]  /*0a20*/  LOP3.LUT R16, R11, 0xff, RZ, 0xc0, !PT ;  /* 0x000000ff0b107812 */ /* 0x000fc600078ec0ff */
[----:B------:R-:W-:Y:S01]  /*0a30*/  VIADD R14, R12, 0xffffffff ;  /* 0xffffffff0c0e7836 */ /* 0x000fe20000000000 */
[----:B------:R-:W-:-:S04]  /*0a40*/  IADD3 R13, PT, PT, R16, -0x1, RZ ;  /* 0xffffffff100d7810 */ /* 0x000fc80007ffe0ff */
[----:B------:R-:W-:-:S04]  /*0a50*/  ISETP.GT.U32.AND P0, PT, R14, 0xfd, PT ;  /* 0x000000fd0e00780c */ /* 0x000fc80003f04070 */
[----:B------:R-:W-:-:S13]  /*0a60*/  ISETP.GT.U32.OR P0, PT, R13, 0xfd, P0 ;  /* 0x000000fd0d00780c */ /* 0x000fda0000704470 */
[----:B------:R-:W-:Y:S01]  /*0a70*/  @!P0 IMAD.MOV.U32 R11, RZ, RZ, RZ ;  /* 0x000000ffff0b8224 */ /* 0x000fe200078e00ff */
[----:B------:R-:W-:Y:S06]  /*0a80*/  @!P0 BRA `(.L_x_50) ;  /* 0x00000000005c8947 */ /* 0x000fec0003800000 */
[----:B------:R-:W-:Y:S02]  /*0a90*/  FSETP.GTU.FTZ.AND P0, PT, |R0|, +INF , PT ;  /* 0x7f8000000000780b */ /* 0x000fe40003f1c200 */
[----:B------:R-:W-:-:S04]  /*0aa0*/  FSETP.GTU.FTZ.AND P1, PT, |R3|, +INF , PT ;  /* 0x7f8000000300780b */ /* 0x000fc80003f3c200 */
[----:B------:R-:W-:-:S13]  /*0ab0*/  PLOP3.LUT P0, PT, P0, P1, PT, 0xf8, 0x8f ;  /* 0x00000000008f781c */ /* 0x000fda0000703f70 */
[----:B------:R-:W-:Y:S05]  /*0ac0*/  @P0 BRA `(.L_x_51) ;  /* 0x00000004004c0947 */ /* 0x000fea0003800000 */
[----:B------:R-:W-:-:S13]  /*0ad0*/  LOP3.LUT P0, RZ, R3, 0x7fffffff, R0, 0xc8, !PT ;  /* 0x7fffffff03ff7812 */ /* 0x000fda000780c800 */
[----:B------:R-:W-:Y:S05]  /*0ae0*/  @!P0 BRA `(.L_x_52) ;  /* 0x00000004003c8947 */ /* 0x000fea0003800000 */
[C---:B------:R-:W-:Y:S02]  /*0af0*/  FSETP.NEU.FTZ.AND P2, PT, |R0|.reuse, +INF , PT ;  /* 0x7f8000000000780b */ /* 0x040fe40003f5d200 */
        /* <DEDUP_REMOVED lines=16> */
.L_x_50:
[----:B------:R-:W-:Y:S01]  /*0c00*/  LEA R14, R12, 0xc0800000, 0x17 ;  /* 0xc08000000c0e7811 */ /* 0x000fe200078eb8ff */
[----:B------:R-:W-:Y:S04]  /*0c10*/  BSSY.RECONVERGENT B3, `(.L_x_55) ;  /* 0x0000036000037945 */ /* 0x000fe80003800200 */
[----:B------:R-:W-:Y:S01]  /*0c20*/  IMAD.IADD R14, R3, 0x1, -R14 ;  /* 0x00000001030e7824 */ /* 0x000fe200078e0a0e */
[----:B------:R-:W-:-:S03]  /*0c30*/  IADD3 R3, PT, PT, R16, -0x7f, RZ ;  /* 0xffffff8110037810 */ /* 0x000fc60007ffe0ff */
[----:B------:R-:W0:Y:S01]  /*0c40*/  MUFU.RCP R13, R14 ;  /* 0x0000000e000d7308 */ /* 0x000e220000001000 */
[----:B------:R-:W-:Y:S01]  /*0c50*/  FADD.FTZ R15, -R14, -RZ ;  /* 0x800000ff0e0f7221 */ /* 0x000fe20000010100 */
[C---:B------:R-:W-:Y:S01]  /*0c60*/  IMAD R0, R3.reuse, -0x800000, R0 ;  /* 0xff80000003007824 */ /* 0x040fe200078e0200 */
[----:B------:R-:W-:-:S05]  /*0c70*/  IADD3 R12, PT, PT, R3, 0x7f, -R12 ;  /* 0x0000007f030c7810 */ /* 0x000fca0007ffe80c */
[----:B------:R-:W-:Y:S02]  /*0c80*/  IMAD.IADD R12, R12, 0x1, R11 ;  /* 0x000000010c0c7824 */ /* 0x000fe400078e020b */
        /* <DEDUP_REMOVED lines=20> */
[CCC-:B------:R-:W-:Y:S01]  /*0dd0*/  FFMA.RZ R3, R18.reuse, R16.reuse, R13.reuse ;  /* 0x0000001012037223 */ /* 0x1c0fe2000000c00d */
[C---:B------:R-:W-:Y:S01]  /*0de0*/  IADD3 R14, PT, PT, R15.reuse, 0x20, RZ ;  /* 0x000000200f0e7810 */ /* 0x040fe20007ffe0ff */
[CCC-:B------:R-:W-:Y:S01]  /*0df0*/  FFMA.RM R12, R18.reuse, R16.reuse, R13.reuse ;  /* 0x00000010120c7223 */ /* 0x1c0fe2000000400d */
[----:B------:R-:W-:Y:S02]  /*0e00*/  ISETP.NE.AND P2, PT, R15, RZ, PT ;  /* 0x000000ff0f00720c */ /* 0x000fe40003f45270 */
[----:B------:R-:W-:Y:S01]  /*0e10*/  LOP3.LUT R11, R3, 0x7fffff, RZ, 0xc0, !PT ;  /* 0x007fffff030b7812 */ /* 0x000fe200078ec0ff */
[----:B------:R-:W-:Y:S01]  /*0e20*/  FFMA.RP R3, R18, R16, R13 ;  /* 0x0000001012037223 */ /* 0x000fe2000000800d */
[----:B------:R-:W-:Y:S02]  /*0e30*/  ISETP.NE.AND P1, PT, R15, RZ, PT ;  /* 0x000000ff0f00720c */ /* 0x000fe40003f25270 */
[----:B------:R-:W-:Y:S02]  /*0e40*/  LOP3.LUT R11, R11, 0x800000, RZ, 0xfc, !PT ;  /* 0x008000000b0b7812 */ /* 0x000fe400078efcff */
[----:B------:R-:W-:-:S02]  /*0e50*/  IADD3 R13, PT, PT, -R15, RZ, RZ ;  /* 0x000000ff0f0d7210 */ /* 0x000fc40007ffe1ff */
[----:B------:R-:W-:Y:S02]  /*0e60*/  SHF.L.U32 R14, R11, R14, RZ ;  /* 0x0000000e0b0e7219 */ /* 0x000fe400000006ff */
[----:B------:R-:W-:Y:S02]  /*0e70*/  FSETP.NEU.FTZ.AND P0, PT, R3, R12, PT ;  /* 0x0000000c0300720b */ /* 0x000fe40003f1d000 */
[----:B------:R-:W-:Y:S02]  /*0e80*/  SEL R12, R13, RZ, P2 ;  /* 0x000000ff0d0c7207 */ /* 0x000fe40001000000 */
[----:B------:R-:W-:Y:S02]  /*0e90*/  ISETP.NE.AND P1, PT, R14, RZ, P1 ;  /* 0x000000ff0e00720c */ /* 0x000fe40000f25270 */
[----:B------:R-:W-:Y:S02]  /*0ea0*/  SHF.R.U32.HI R12, RZ, R12, R11 ;  /* 0x0000000cff0c7219 */ /* 0x000fe4000001160b */
[----:B------:R-:W-:-:S02]  /*0eb0*/  PLOP3.LUT P0, PT, P0, P1, PT, 0xf8, 0x8f ;  /* 0x00000000008f781c */ /* 0x000fc40000703f70 */
[----:B------:R-:W-:Y:S02]  /*0ec0*/  SHF.R.U32.HI R14, RZ, 0x1, R12 ;  /* 0x00000001ff0e7819 */ /* 0x000fe4000001160c */
[----:B------:R-:W-:-:S04]  /*0ed0*/  SEL R3, RZ, 0x1, !P0 ;  /* 0x00000001ff037807 */ /* 0x000fc80004000000 */
[----:B------:R-:W-:-:S04]  /*0ee0*/  LOP3.LUT R3, R3, 0x1, R14, 0xf8, !PT ;  /* 0x0000000103037812 */ /* 0x000fc800078ef80e */
[----:B------:R-:W-:-:S05]  /*0ef0*/  LOP3.LUT R3, R3, R12, RZ, 0xc0, !PT ;  /* 0x0000000c03037212 */ /* 0x000fca00078ec0ff */
[----:B------:R-:W-:-:S05]  /*0f00*/  IMAD.IADD R3, R14, 0x1, R3 ;  /* 0x000000010e037824 */ /* 0x000fca00078e0203 */
[----:B------:R-:W-:Y:S01]  /*0f10*/  LOP3.LUT R0, R3, R0, RZ, 0xfc, !PT ;  /* 0x0000000003007212 */ /* 0x000fe200078efcff */
[----:B------:R-:W-:Y:S06]  /*0f20*/  BRA `(.L_x_58) ;  /* 0x0000000000107947 */ /* 0x000fec0003800000 */
.L_x_57:
[----:B------:R-:W-:-:S04]  /*0f30*/  LOP3.LUT R0, R0, 0x80000000, RZ, 0xc0, !PT ;  /* 0x8000000000007812 */ /* 0x000fc800078ec0ff */
[----:B------:R-:W-:Y:S01]  /*0f40*/  LOP3.LUT R0, R0, 0x7f800000, RZ, 0xfc, !PT ;  /* 0x7f80000000007812 */ /* 0x000fe200078efcff */
[----:B------:R-:W-:Y:S06]  /*0f50*/  BRA `(.L_x_58) ;  /* 0x0000000000047947 */ /* 0x000fec0003800000 */
.L_x_56:
[----:B------:R-:W-:-:S07]  /*0f60*/  LEA R0, R12, R0, 0x17 ;  /* 0x000000000c007211 */ /* 0x000fce00078eb8ff */
.L_x_58:
[----:B------:R-:W-:Y:S05]  /*0f70*/  BSYNC.RECONVERGENT B3 ;  /* 0x0000000000037941 */ /* 0x000fea0003800200 */
.L_x_55:
[----:B------:R-:W-:Y:S05]  /*0f80*/  BRA `(.L_x_59) ;  /* 0x0000000000207947 */ /* 0x000fea0003800000 */
.L_x_54:
[----:B------:R-:W-:-:S04]  /*0f90*/  LOP3.LUT R0, R3, 0x80000000, R0, 0x48, !PT ;  /* 0x8000000003007812 */ /* 0x000fc800078e4800 */
[----:B------:R-:W-:Y:S01]  /*0fa0*/  LOP3.LUT R0, R0, 0x7f800000, RZ, 0xfc, !PT ;  /* 0x7f80000000007812 */ /* 0x000fe200078efcff */
[----:B------:R-:W-:Y:S06]  /*0fb0*/  BRA `(.L_x_59) ;  /* 0x0000000000147947 */ /* 0x000fec0003800000 */
.L_x_53:
[----:B------:R-:W-:Y:S01]  /*0fc0*/  LOP3.LUT R0, R3, 0x80000000, R0, 0x48, !PT ;  /* 0x8000000003007812 */ /* 0x000fe200078e4800 */
[----:B------:R-:W-:Y:S06]  /*0fd0*/  BRA `(.L_x_59) ;  /* 0x00000000000c7947 */ /* 0x000fec0003800000 */
.L_x_52:
[----:B------:R-:W0:Y:S01]  /*0fe0*/  MUFU.RSQ R0, -QNAN ;  /* 0xffc0000000007908 */ /* 0x000e220000001400 */
[----:B------:R-:W-:Y:S05]  /*0ff0*/  BRA `(.L_x_59) ;  /* 0x0000000000047947 */ /* 0x000fea0003800000 */
.L_x_51:
[----:B------:R-:W-:-:S07]  /*1000*/  FADD.FTZ R0, R0, R3 ;  /* 0x0000000300007221 */ /* 0x000fce0000010000 */
.L_x_59:
[----:B------:R-:W-:Y:S05]  /*1010*/  BSYNC.RECONVERGENT B2 ;  /* 0x0000000000027941 */ /* 0x000fea0003800200 */
.L_x_49:
[----:B------:R-:W-:-:S04]  /*1020*/  HFMA2 R11, -RZ, RZ, 0, 0 ;  /* 0x00000000ff0b7431 */ /* 0x000fc800000001ff */
[----:B0-----:R-:W-:Y:S05]  /*1030*/  RET.REL.NODEC R10 `(_Z4cul1PfS_S_S_S_S_iif) ;  /* 0xffffffec0af07950 */ /* 0x001fea0003c3ffff */
.L_x_60:
        /* <DEDUP_REMOVED lines=12> */
.L_x_63:


//--------------------- .nv.shared.reserved.0     --------------------------
	.section	.nv.shared.reserved.0,"aw",@nobits
	.weak		__nv_reservedSMEM_offset_0_alias
	.size		__nv_reservedSMEM_offset_0_alias, 0, 64
	.other		__nv_reservedSMEM_offset_0_alias,@"STO_CUDA_RESERVED_SHARED STV_DEFAULT"
__nv_reservedSMEM_offset_0_alias:
	.zero		0
	.zero		64


//--------------------- .nv.constant0._Z4cul2PfS_S_S_S_S_iif --------------------------
	.section	.nv.constant0._Z4cul2PfS_S_S_S_S_iif,"a",@progbits
	.sectionflags	@""
	.align	4
.nv.constant0._Z4cul2PfS_S_S_S_S_iif:
	.zero		956


//--------------------- .nv.constant0._Z4cul1PfS_S_S_S_S_iif --------------------------
	.section	.nv.constant0._Z4cul1PfS_S_S_S_S_iif,"a",@progbits
	.sectionflags	@""
	.align	4
.nv.constant0._Z4cul1PfS_S_S_S_S_iif:
	.zero		956


//--------------------- SYMBOLS --------------------------

	.type		.nv.reservedSmem.offset0,@object
	.size		.nv.reservedSmem.offset0,0x4
